// auto-generated by cutlass_sweep.gemm — config: {"arch": "sm_90", "cluster_m": 1, "cluster_n": 1, "dtype": "tf32", "dtype_b": "tf32", "layout": "tt", "stages": 0, "tile_k": 128, "tile_m": 128, "tile_n": 64}
#include "cutlass/cutlass.h"
#include "cutlass/gemm/collective/collective_builder.hpp"
#include "cutlass/gemm/device/gemm_universal_adapter.h"
#include "cutlass/gemm/kernel/gemm_universal.hpp"
#include "cutlass/epilogue/collective/collective_builder.hpp"

using ElemA = cutlass::tfloat32_t;
using ElemB = cutlass::tfloat32_t;
using ElemCD = cutlass::tfloat32_t;
using Acc  = float;
using TileShape    = cute::Shape<cute::_128, cute::_64, cute::_128>;
using ClusterShape = cute::Shape<cute::_1, cute::_1, cute::_1>;

using CollectiveEpilogue = typename cutlass::epilogue::collective::CollectiveBuilder<
    cutlass::arch::Sm90, cutlass::arch::OpClassTensorOp,
    TileShape, ClusterShape,
    cutlass::epilogue::collective::EpilogueTileAuto,
    Acc, Acc,
    ElemCD, cutlass::layout::RowMajor, 128 / cutlass::sizeof_bits<ElemCD>::value,
    ElemCD, cutlass::layout::RowMajor, 128 / cutlass::sizeof_bits<ElemCD>::value,
    cutlass::epilogue::collective::EpilogueScheduleAuto
  >::CollectiveOp;

using CollectiveMainloop = typename cutlass::gemm::collective::CollectiveBuilder<
    cutlass::arch::Sm90, cutlass::arch::OpClassTensorOp,
    ElemA, cutlass::layout::ColumnMajor, 128 / cutlass::sizeof_bits<ElemA>::value,
    ElemB, cutlass::layout::ColumnMajor, 128 / cutlass::sizeof_bits<ElemB>::value,
    Acc,
    TileShape, ClusterShape,
    cutlass::gemm::collective::StageCountAutoCarveout<static_cast<int>(sizeof(typename CollectiveEpilogue::SharedStorage))>,
    cutlass::gemm::collective::KernelScheduleAuto
  >::CollectiveOp;

using GemmKernel = cutlass::gemm::kernel::GemmUniversal<
    cute::Shape<int,int,int,int>,
    CollectiveMainloop,
    CollectiveEpilogue
>;
using Gemm = cutlass::gemm::device::GemmUniversalAdapter<GemmKernel>;

// Force the device kernel symbol into the cubin without needing a host main.
auto* _anchor = &cutlass::device_kernel<GemmKernel>;


// ===== COMPILED SASS (sm_90a) =====

	.target	sm_90a

	.elftype	@"ET_EXEC"


//--------------------- .note.nv.tkinfo           --------------------------
	.section	.note.nv.tkinfo,"",@"SHT_NOTE"
	.sectionflags	@"SHF_NOTE_NV_TKINFO"
	.tkinfo
        /*0018*/ 	.word	0x00000002
        /*0030*/ 	.string	""
        /*0030*/ 	.string	"ptxas"
        /*0030*/ 	.string	"Cuda compilation tools, release 13.0, V13.0.88"
        /*0030*/ 	.string	"Build cuda_13.0.r13.0/compiler.36424714_0"
        /*0030*/ 	.string	"-arch sm_90a -m 64 "



//--------------------- .note.nv.cuinfo           --------------------------
	.section	.note.nv.cuinfo,"",@"SHT_NOTE"
	.sectionflags	@"SHF_NOTE_NV_CUINFO"
        /*0018*/ 	.short	0x0002
        /*001a*/ 	.short	0x005a
        /*001c*/ 	.short	0x0082
	.zero		2


//--------------------- .nv.info                  --------------------------
	.section	.nv.info,"",@"SHT_CUDA_INFO"
	.align	4


	//----- nvinfo : EIATTR_REGCOUNT
	.align		4
        /*0000*/ 	.byte	0x04, 0x2f
        /*0002*/ 	.short	(.L_16 - .L_15)
	.align		4
.L_15:
        /*0004*/ 	.word	index@(_ZN7cutlass13device_kernelINS_4gemm6kernel13GemmUniversalIN4cute5tupleIJiiiiEEENS1_10collective13CollectiveMmaINS1_39MainloopSm90TmaGmmaRmemAWarpSpecializedILi2ENS5_IJNS4_1CILi1EEESB_SB_EEENS1_35KernelTmaWarpSpecializedCooperativeEEENS5_IJNSA_ILi128EEENSA_ILi64EEESF_EEENS_10tfloat32_tENS5_IJSB_llEEESI_NS5_IJlSB_lEEENS4_8TiledMMAINS4_8MMA_AtomIJNS4_4SM904GMMA29MMA_64x64x8_F32TF32TF32_RS_TNILNSO_7ScaleInE1ELSQ_1EEEEEENS4_6LayoutINS5_IJNSA_ILi2EEESB_SB_EEENS5_IJSB_NSA_ILi0EEESW_EEEEENS5_IJNS4_10UnderscoreESZ_SZ_EEEEENS4_13SM90_TMA_LOADENS4_14ComposedLayoutINS4_7SwizzleILi1ELi4ELi3EEENS4_18smem_ptr_flag_bitsILi32EEENST_INS5_IJNSA_ILi8EEES18_EEENS5_IJSB_S18_EEEEEEENS4_9Copy_AtomIJNS4_39AutoVectorizingCopyWithAssumedAlignmentILi128EEESI_EEENS4_8identityES12_NS13_INS14_ILi3ELi4ELi3EEES17_NST_INS5_IJS18_NSA_ILi32EEEEEENS5_IJS1J_SB_EEEEEEEvS1H_EENS_8epilogue10collective6detail29Sm90TmaWarpSpecializedAdapterINS1Q_15DefaultEpilogueISI_SK_SK_NS1P_6thread17LinearCombinationISI_Li1EffLNS1U_9ScaleType4KindE0ELNS_15FloatRoundStyleE2ESI_EENS1_15EpilogueDefaultEEEEEvvEEEEvNT_6ParamsE)
        /*0008*/ 	.word	0x000000a8


	//----- nvinfo : EIATTR_FRAME_SIZE
	.align		4
.L_16:
        /*000c*/ 	.byte	0x04, 0x11
        /*000e*/ 	.short	(.L_18 - .L_17)
	.align		4
.L_17:
        /*0010*/ 	.word	index@(_ZN7cutlass13device_kernelINS_4gemm6kernel13GemmUniversalIN4cute5tupleIJiiiiEEENS1_10collective13CollectiveMmaINS1_39MainloopSm90TmaGmmaRmemAWarpSpecializedILi2ENS5_IJNS4_1CILi1EEESB_SB_EEENS1_35KernelTmaWarpSpecializedCooperativeEEENS5_IJNSA_ILi128EEENSA_ILi64EEESF_EEENS_10tfloat32_tENS5_IJSB_llEEESI_NS5_IJlSB_lEEENS4_8TiledMMAINS4_8MMA_AtomIJNS4_4SM904GMMA29MMA_64x64x8_F32TF32TF32_RS_TNILNSO_7ScaleInE1ELSQ_1EEEEEENS4_6LayoutINS5_IJNSA_ILi2EEESB_SB_EEENS5_IJSB_NSA_ILi0EEESW_EEEEENS5_IJNS4_10UnderscoreESZ_SZ_EEEEENS4_13SM90_TMA_LOADENS4_14ComposedLayoutINS4_7SwizzleILi1ELi4ELi3EEENS4_18smem_ptr_flag_bitsILi32EEENST_INS5_IJNSA_ILi8EEES18_EEENS5_IJSB_S18_EEEEEEENS4_9Copy_AtomIJNS4_39AutoVectorizingCopyWithAssumedAlignmentILi128EEESI_EEENS4_8identityES12_NS13_INS14_ILi3ELi4ELi3EEES17_NST_INS5_IJS18_NSA_ILi32EEEEEENS5_IJS1J_SB_EEEEEEEvS1H_EENS_8epilogue10collective6detail29Sm90TmaWarpSpecializedAdapterINS1Q_15DefaultEpilogueISI_SK_SK_NS1P_6thread17LinearCombinationISI_Li1EffLNS1U_9ScaleType4KindE0ELNS_15FloatRoundStyleE2ESI_EENS1_15EpilogueDefaultEEEEEvvEEEEvNT_6ParamsE)
        /*0014*/ 	.word	0x00000010


	//----- nvinfo : EIATTR_MIN_STACK_SIZE
	.align		4
.L_18:
        /*0018*/ 	.byte	0x04, 0x12
        /*001a*/ 	.short	(.L_20 - .L_19)
	.align		4
.L_19:
        /*001c*/ 	.word	index@(_ZN7cutlass13device_kernelINS_4gemm6kernel13GemmUniversalIN4cute5tupleIJiiiiEEENS1_10collective13CollectiveMmaINS1_39MainloopSm90TmaGmmaRmemAWarpSpecializedILi2ENS5_IJNS4_1CILi1EEESB_SB_EEENS1_35KernelTmaWarpSpecializedCooperativeEEENS5_IJNSA_ILi128EEENSA_ILi64EEESF_EEENS_10tfloat32_tENS5_IJSB_llEEESI_NS5_IJlSB_lEEENS4_8TiledMMAINS4_8MMA_AtomIJNS4_4SM904GMMA29MMA_64x64x8_F32TF32TF32_RS_TNILNSO_7ScaleInE1ELSQ_1EEEEEENS4_6LayoutINS5_IJNSA_ILi2EEESB_SB_EEENS5_IJSB_NSA_ILi0EEESW_EEEEENS5_IJNS4_10UnderscoreESZ_SZ_EEEEENS4_13SM90_TMA_LOADENS4_14ComposedLayoutINS4_7SwizzleILi1ELi4ELi3EEENS4_18smem_ptr_flag_bitsILi32EEENST_INS5_IJNSA_ILi8EEES18_EEENS5_IJSB_S18_EEEEEEENS4_9Copy_AtomIJNS4_39AutoVectorizingCopyWithAssumedAlignmentILi128EEESI_EEENS4_8identityES12_NS13_INS14_ILi3ELi4ELi3EEES17_NST_INS5_IJS18_NSA_ILi32EEEEEENS5_IJS1J_SB_EEEEEEEvS1H_EENS_8epilogue10collective6detail29Sm90TmaWarpSpecializedAdapterINS1Q_15DefaultEpilogueISI_SK_SK_NS1P_6thread17LinearCombinationISI_Li1EffLNS1U_9ScaleType4KindE0ELNS_15FloatRoundStyleE2ESI_EENS1_15EpilogueDefaultEEEEEvvEEEEvNT_6ParamsE)
        /*0020*/ 	.word	0x00000010
.L_20:


//--------------------- .nv.compat                --------------------------
	.section	.nv.compat,"",@"SHT_CUDA_COMPAT_INFO"
	.align	4
        /*0000*/ 	.byte	0x02, 0x09, 0x01, 0x00, 0x02, 0x02, 0x04, 0x00, 0x02, 0x05, 0x05, 0x00, 0x03, 0x07, 0x01, 0x01
        /*0010*/ 	.byte	0x02, 0x03, 0x01, 0x00, 0x02, 0x06, 0x01, 0x00, 0x04, 0x0b, 0x08, 0x00, 0x00, 0x00, 0x00, 0x00
        /*0020*/ 	.byte	0x00, 0x00, 0x00, 0x00


//--------------------- .nv.info._ZN7cutlass13device_kernelINS_4gemm6kernel13GemmUniversalIN4cute5tupleIJiiiiEEENS1_10collective13CollectiveMmaINS1_39MainloopSm90TmaGmmaRmemAWarpSpecializedILi2ENS5_IJNS4_1CILi1EEESB_SB_EEENS1_35KernelTmaWarpSpecializedCooperativeEEENS5_IJNSA_ILi128EEENSA_ILi64EEESF_EEENS_10tfloat32_tENS5_IJSB_llEEESI_NS5_IJlSB_lEEENS4_8TiledMMAINS4_8MMA_AtomIJNS4_4SM904GMMA29MMA_64x64x8_F32TF32TF32_RS_TNILNSO_7ScaleInE1ELSQ_1EEEEEENS4_6LayoutINS5_IJNSA_ILi2EEESB_SB_EEENS5_IJSB_NSA_ILi0EEESW_EEEEENS5_IJNS4_10UnderscoreESZ_SZ_EEEEENS4_13SM90_TMA_LOADENS4_14ComposedLayoutINS4_7SwizzleILi1ELi4ELi3EEENS4_18smem_ptr_flag_bitsILi32EEENST_INS5_IJNSA_ILi8EEES18_EEENS5_IJSB_S18_EEEEEEENS4_9Copy_AtomIJNS4_39AutoVectorizingCopyWithAssumedAlignmentILi128EEESI_EEENS4_8identityES12_NS13_INS14_ILi3ELi4ELi3EEES17_NST_INS5_IJS18_NSA_ILi32EEEEEENS5_IJS1J_SB_EEEEEEEvS1H_EENS_8epilogue10collective6detail29Sm90TmaWarpSpecializedAdapterINS1Q_15DefaultEpilogueISI_SK_SK_NS1P_6thread17LinearCombinationISI_Li1EffLNS1U_9ScaleType4KindE0ELNS_15FloatRoundStyleE2ESI_EENS1_15EpilogueDefaultEEEEEvvEEEEvNT_6ParamsE --------------------------
	.section	.nv.info._ZN7cutlass13device_kernelINS_4gemm6kernel13GemmUniversalIN4cute5tupleIJiiiiEEENS1_10collective13CollectiveMmaINS1_39MainloopSm90TmaGmmaRmemAWarpSpecializedILi2ENS5_IJNS4_1CILi1EEESB_SB_EEENS1_35KernelTmaWarpSpecializedCooperativeEEENS5_IJNSA_ILi128EEENSA_ILi64EEESF_EEENS_10tfloat32_tENS5_IJSB_llEEESI_NS5_IJlSB_lEEENS4_8TiledMMAINS4_8MMA_AtomIJNS4_4SM904GMMA29MMA_64x64x8_F32TF32TF32_RS_TNILNSO_7ScaleInE1ELSQ_1EEEEEENS4_6LayoutINS5_IJNSA_ILi2EEESB_SB_EEENS5_IJSB_NSA_ILi0EEESW_EEEEENS5_IJNS4_10UnderscoreESZ_SZ_EEEEENS4_13SM90_TMA_LOADENS4_14ComposedLayoutINS4_7SwizzleILi1ELi4ELi3EEENS4_18smem_ptr_flag_bitsILi32EEENST_INS5_IJNSA_ILi8EEES18_EEENS5_IJSB_S18_EEEEEEENS4_9Copy_AtomIJNS4_39AutoVectorizingCopyWithAssumedAlignmentILi128EEESI_EEENS4_8identityES12_NS13_INS14_ILi3ELi4ELi3EEES17_NST_INS5_IJS18_NSA_ILi32EEEEEENS5_IJS1J_SB_EEEEEEEvS1H_EENS_8epilogue10collective6detail29Sm90TmaWarpSpecializedAdapterINS1Q_15DefaultEpilogueISI_SK_SK_NS1P_6thread17LinearCombinationISI_Li1EffLNS1U_9ScaleType4KindE0ELNS_15FloatRoundStyleE2ESI_EENS1_15EpilogueDefaultEEEEEvvEEEEvNT_6ParamsE,"",@"SHT_CUDA_INFO"
	.sectionflags	@""
	.align	4


	//----- nvinfo : EIATTR_CUDA_API_VERSION
	.align		4
        /*0000*/ 	.byte	0x04, 0x37
        /*0002*/ 	.short	(.L_22 - .L_21)
.L_21:
        /*0004*/ 	.word	0x00000082


	//----- nvinfo : EIATTR_KPARAM_INFO
	.align		4
.L_22:
        /*0008*/ 	.byte	0x04, 0x17
        /*000a*/ 	.short	(.L_24 - .L_23)
.L_23:
        /*000c*/ 	.word	0x00000000
        /*0010*/ 	.short	0x0000
        /*0012*/ 	.short	0x0070
        /*0014*/ 	.byte	0x00, 0xf0, 0x01, 0x10


	//----- nvinfo : EIATTR_SPARSE_MMA_MASK
	.align		4
.L_24:
        /*0018*/ 	.byte	0x03, 0x50
        /*001a*/ 	.short	0x0000


	//----- nvinfo : EIATTR_MAXREG_COUNT
	.align		4
        /*001c*/ 	.byte	0x03, 0x1b
        /*001e*/ 	.short	0x00a8


	//----- nvinfo : EIATTR_NUM_BARRIERS
	.align		4
        /*0020*/ 	.byte	0x02, 0x4c
        /*0022*/ 	.byte	0x01
	.zero		1


	//----- nvinfo : EIATTR_EXTERNS
	.align		4
        /*0024*/ 	.byte	0x04, 0x0f
        /*0026*/ 	.short	(.L_26 - .L_25)


	//   ....[0]....
	.align		4
.L_25:
        /*0028*/ 	.word	index@(__assertfail)


	//----- nvinfo : EIATTR_ANNOTATIONS
	.align		4
.L_26:
        /*002c*/ 	.byte	0x04, 0x55
        /*002e*/ 	.short	(.L_28 - .L_27)


	//   ....[0]....
.L_27:
        /*0030*/ 	.word	0x00000001
        /*0034*/ 	.byte	0x70, 0x6c, 0x00, 0x00, 0x01, 0x00, 0x00, 0x00, 0x90, 0x6c, 0x00, 0x00, 0x01, 0x00, 0x00, 0x00
        /*0044*/ 	.byte	0x00, 0x6d, 0x00, 0x00, 0x01, 0x00, 0x00, 0x00, 0x50, 0x6e, 0x00, 0x00, 0x01, 0x00, 0x00, 0x00
        /*0054*/ 	.byte	0x70, 0x6e, 0x00, 0x00, 0x01, 0x00, 0x00, 0x00, 0xc0, 0x71, 0x00, 0x00, 0x01, 0x00, 0x00, 0x00
        /*0064*/ 	.byte	0xf0, 0x71, 0x00, 0x00, 0x01, 0x00, 0x00, 0x00, 0xa0, 0x7b, 0x00, 0x00, 0x01, 0x00, 0x00, 0x00
        /*0074*/ 	.byte	0xd0, 0x7b, 0x00, 0x00, 0x01, 0x00, 0x00, 0x00, 0xe0, 0x7b, 0x00, 0x00, 0x01, 0x00, 0x00, 0x00
        /*0084*/ 	.byte	0x70, 0x7d, 0x00, 0x00, 0x01, 0x00, 0x00, 0x00, 0x90, 0x7d, 0x00, 0x00, 0x01, 0x00, 0x00, 0x00
        /*0094*/ 	.byte	0xa0, 0x7d, 0x00, 0x00, 0x01, 0x00, 0x00, 0x00, 0xf0, 0x83, 0x00, 0x00, 0x01, 0x00, 0x00, 0x00
        /*00a4*/ 	.byte	0x00, 0x84, 0x00, 0x00


	//----- nvinfo : EIATTR_MERCURY_ISA_VERSION
	.align		4
.L_28:
        /*00a8*/ 	.byte	0x03, 0x5f
        /*00aa*/ 	.short	0x0101


	//----- nvinfo : EIATTR_INT_WARP_WIDE_INSTR_OFFSETS
	.align		4
        /*00ac*/ 	.byte	0x04, 0x31
        /*00ae*/ 	.short	(.L_30 - .L_29)


	//   ....[0]....
.L_29:
        /*00b0*/ 	.word	0x00000370


	//   ....[1]....
        /*00b4*/ 	.word	0x000003a0


	//   ....[2]....
        /*00b8*/ 	.word	0x000004c0


	//----- nvinfo : EIATTR_COOP_GROUP_MASK_REGIDS
	.align		4
.L_30:
        /*00bc*/ 	.byte	0x04, 0x29
        /*00be*/ 	.short	(.L_32 - .L_31)


	//   ....[0]....
.L_31:
        /*00c0*/ 	.word	0xffffffff


	//   ....[1]....
        /*00c4*/ 	.word	0xffffffff


	//   ....[2]....
        /*00c8*/ 	.word	0xffffffff


	//   ....[3]....
        /*00cc*/ 	.word	0xffffffff


	//   ....[4]....
        /*00d0*/ 	.word	0x0500000f


	//----- nvinfo : EIATTR_COOP_GROUP_INSTR_OFFSETS
	.align		4
.L_32:
        /*00d4*/ 	.byte	0x04, 0x28
        /*00d6*/ 	.short	(.L_34 - .L_33)


	//   ....[0]....
.L_33:
        /*00d8*/ 	.word	0x00000070


	//   ....[1]....
        /*00dc*/ 	.word	0x00000080


	//   ....[2]....
        /*00e0*/ 	.word	0x00000140


	//   ....[3]....
        /*00e4*/ 	.word	0x00000290


	//   ....[4]....
        /*00e8*/ 	.word	0x000085b0


	//----- nvinfo : EIATTR_REG_RECONFIG
	.align		4
.L_34:
        /*00ec*/ 	.byte	0x01, 0x54
	.zero		2


	//----- nvinfo : EIATTR_SYSCALL_OFFSETS
	.align		4
        /*00f0*/ 	.byte	0x04, 0x46
        /*00f2*/ 	.short	(.L_36 - .L_35)


	//   ....[0]....
.L_35:
        /*00f4*/ 	.word	0x00001360


	//   ....[1]....
        /*00f8*/ 	.word	0x00001490


	//   ....[2]....
        /*00fc*/ 	.word	0x00001580


	//   ....[3]....
        /*0100*/ 	.word	0x00007050


	//   ....[4]....
        /*0104*/ 	.word	0x00007180


	//----- nvinfo : EIATTR_MBARRIER_INSTR_OFFSETS
	.align		4
.L_36:
        /*0108*/ 	.byte	0x04, 0x39
        /*010a*/ 	.short	(.L_38 - .L_37)


	//   ....[0]....
.L_37:
        /*010c*/ 	.word	0x00000240
        /*0110*/ 	.word	0x000000ff
        /*0114*/ 	.word	0x00000000
        /*0118*/ 	.short	0x0100
        /*011a*/ 	.byte	0x08
	.zero		1


	//   ....[1]....
        /*011c*/ 	.word	0x00000250
        /*0120*/ 	.word	0x000000ff
        /*0124*/ 	.word	0x00000010
        /*0128*/ 	.short	0x0100
        /*012a*/ 	.byte	0x08
	.zero		1


	//   ....[2]....
        /*012c*/ 	.word	0x00000260
        /*0130*/ 	.word	0x000000ff
        /*0134*/ 	.word	0x00000008
        /*0138*/ 	.short	0x0100
        /*013a*/ 	.byte	0x08
	.zero		1


	//   ....[3]....
        /*013c*/ 	.word	0x00000270
        /*0140*/ 	.word	0x000000ff
        /*0144*/ 	.word	0x00000018
        /*0148*/ 	.short	0x0100
        /*014a*/ 	.byte	0x08
	.zero		1


	//   ....[4]....
        /*014c*/ 	.word	0x00000540
        /*0150*/ 	.word	0x000000ff
        /*0154*/ 	.word	0x00000030
        /*0158*/ 	.short	0x0100
        /*015a*/ 	.byte	0x08
	.zero		1


	//   ....[5]....
        /*015c*/ 	.word	0x000005a0
        /*0160*/ 	.word	0x000000ff
        /*0164*/ 	.word	0x00000038
        /*0168*/ 	.short	0x0100
        /*016a*/ 	.byte	0x08
	.zero		1


	//   ....[6]....
        /*016c*/ 	.word	0x00001620
        /*0170*/ 	.word	0x00000003
        /*0174*/ 	.word	0x00000000
        /*0178*/ 	.short	0x010a
        /*017a*/ 	.byte	0x3f
	.zero		1


	//   ....[7]....
        /*017c*/ 	.word	0x00001660
        /*0180*/ 	.word	0x00000003
        /*0184*/ 	.word	0x00000000
        /*0188*/ 	.short	0x010a
        /*018a*/ 	.byte	0x3f
	.zero		1


	//   ....[8]....
        /*018c*/ 	.word	0x000017a0
        /*0190*/ 	.word	0x00000003
        /*0194*/ 	.word	0x00000000
        /*0198*/ 	.short	0x010a
        /*019a*/ 	.byte	0x3f
	.zero		1


	//   ....[9]....
        /*019c*/ 	.word	0x00002280
        /*01a0*/ 	.word	0x00000003
        /*01a4*/ 	.word	0x00000000
        /*01a8*/ 	.short	0x010a
        /*01aa*/ 	.byte	0x3f
	.zero		1


	//   ....[10]....
        /*01ac*/ 	.word	0x00002530
        /*01b0*/ 	.word	0x00000008
        /*01b4*/ 	.word	0x00000000
        /*01b8*/ 	.short	0x010a
        /*01ba*/ 	.byte	0x3f
	.zero		1


	//   ....[11]....
        /*01bc*/ 	.word	0x000026d0
        /*01c0*/ 	.word	0x000000ff
        /*01c4*/ 	.word	0x00000000
        /*01c8*/ 	.short	0x0101
        /*01ca*/ 	.byte	0x07
	.zero		1


	//   ....[12]....
        /*01cc*/ 	.word	0x00002f20
        /*01d0*/ 	.word	0x00000008
        /*01d4*/ 	.word	0x00000000
        /*01d8*/ 	.short	0x010a
        /*01da*/ 	.byte	0x3f
	.zero		1


	//   ....[13]....
        /*01dc*/ 	.word	0x00003260
        /*01e0*/ 	.word	0x000000ff
        /*01e4*/ 	.word	0x00000000
        /*01e8*/ 	.short	0x0101
        /*01ea*/ 	.byte	0x06
	.zero		1


	//   ....[14]....
        /*01ec*/ 	.word	0x00003ca0
        /*01f0*/ 	.word	0x000000ff
        /*01f4*/ 	.word	0x00000000
        /*01f8*/ 	.short	0x0101
        /*01fa*/ 	.byte	0x04
	.zero		1


	//   ....[15]....
        /*01fc*/ 	.word	0x00007340
        /*0200*/ 	.word	0x00000020
        /*0204*/ 	.word	0x00000010
        /*0208*/ 	.short	0x010a
        /*020a*/ 	.byte	0x3f
	.zero		1


	//   ....[16]....
        /*020c*/ 	.word	0x00007ce0
        /*0210*/ 	.word	0x00000003
        /*0214*/ 	.word	0x00000038
        /*0218*/ 	.short	0x0101
        /*021a*/ 	.byte	0x3f
	.zero		1


	//   ....[17]....
        /*021c*/ 	.word	0x00008490
        /*0220*/ 	.word	0x00000006
        /*0224*/ 	.word	0x00000000
        /*0228*/ 	.short	0x010a
        /*022a*/ 	.byte	0x3f
	.zero		1


	//   ....[18]....
        /*022c*/ 	.word	0x00008500
        /*0230*/ 	.word	0x00000003
        /*0234*/ 	.word	0x00000000
        /*0238*/ 	.short	0x010a
        /*023a*/ 	.byte	0x3f
	.zero		1


	//   ....[19]....
        /*023c*/ 	.word	0x000085e0
        /*0240*/ 	.word	0x00000003
        /*0244*/ 	.word	0x00000000
        /*0248*/ 	.short	0x010a
        /*024a*/ 	.byte	0x3f
	.zero		1


	//   ....[20]....
        /*024c*/ 	.word	0x00008630
        /*0250*/ 	.word	0x00000003
        /*0254*/ 	.word	0x00000000
        /*0258*/ 	.short	0x010a
        /*025a*/ 	.byte	0x3f
	.zero		1


	//   ....[21]....
        /*025c*/ 	.word	0x00008680
        /*0260*/ 	.word	0x00000008
        /*0264*/ 	.word	0x00000000
        /*0268*/ 	.short	0x010a
        /*026a*/ 	.byte	0x3f
	.zero		1


	//   ....[22]....
        /*026c*/ 	.word	0x00008750
        /*0270*/ 	.word	0x00000020
        /*0274*/ 	.word	0x00000010
        /*0278*/ 	.short	0x010a
        /*027a*/ 	.byte	0x3f
	.zero		1


	//   ....[23]....
        /*027c*/ 	.word	0x00008820
        /*0280*/ 	.word	0x00000006
        /*0284*/ 	.word	0x00000000
        /*0288*/ 	.short	0x010a
        /*028a*/ 	.byte	0x3f
	.zero		1


	//----- nvinfo : EIATTR_NUM_MBARRIERS
	.align		4
.L_38:
        /*028c*/ 	.byte	0x03, 0x38
        /*028e*/ 	.short	0x0006


	//----- nvinfo : EIATTR_EXIT_INSTR_OFFSETS
	.align		4
        /*0290*/ 	.byte	0x04, 0x1c
        /*0292*/ 	.short	(.L_40 - .L_39)


	//   ....[0]....
.L_39:
        /*0294*/ 	.word	0x00000640


	//   ....[1]....
        /*0298*/ 	.word	0x00000f10


	//   ....[2]....
        /*029c*/ 	.word	0x00006600


	//   ....[3]....
        /*02a0*/ 	.word	0x00006c50


	//   ....[4]....
        /*02a4*/ 	.word	0x00008550


	//----- nvinfo : EIATTR_MAX_THREADS
	.align		4
.L_40:
        /*02a8*/ 	.byte	0x04, 0x05
        /*02aa*/ 	.short	(.L_42 - .L_41)
.L_41:
        /*02ac*/ 	.word	0x00000180
        /*02b0*/ 	.word	0x00000001
        /*02b4*/ 	.word	0x00000001


	//----- nvinfo : EIATTR_CRS_STACK_SIZE
	.align		4
.L_42:
        /*02b8*/ 	.byte	0x04, 0x1e
        /*02ba*/ 	.short	(.L_44 - .L_43)
.L_43:
        /*02bc*/ 	.word	0x00000000


	//----- nvinfo : EIATTR_CBANK_PARAM_SIZE
	.align		4
.L_44:
        /*02c0*/ 	.byte	0x03, 0x19
        /*02c2*/ 	.short	0x0470


	//----- nvinfo : EIATTR_PARAM_CBANK
	.align		4
        /*02c4*/ 	.byte	0x04, 0x0a
        /*02c6*/ 	.short	(.L_46 - .L_45)
	.align		4
.L_45:
        /*02c8*/ 	.word	index@(.nv.constant0._ZN7cutlass13device_kernelINS_4gemm6kernel13GemmUniversalIN4cute5tupleIJiiiiEEENS1_10collective13CollectiveMmaINS1_39MainloopSm90TmaGmmaRmemAWarpSpecializedILi2ENS5_IJNS4_1CILi1EEESB_SB_EEENS1_35KernelTmaWarpSpecializedCooperativeEEENS5_IJNSA_ILi128EEENSA_ILi64EEESF_EEENS_10tfloat32_tENS5_IJSB_llEEESI_NS5_IJlSB_lEEENS4_8TiledMMAINS4_8MMA_AtomIJNS4_4SM904GMMA29MMA_64x64x8_F32TF32TF32_RS_TNILNSO_7ScaleInE1ELSQ_1EEEEEENS4_6LayoutINS5_IJNSA_ILi2EEESB_SB_EEENS5_IJSB_NSA_ILi0EEESW_EEEEENS5_IJNS4_10UnderscoreESZ_SZ_EEEEENS4_13SM90_TMA_LOADENS4_14ComposedLayoutINS4_7SwizzleILi1ELi4ELi3EEENS4_18smem_ptr_flag_bitsILi32EEENST_INS5_IJNSA_ILi8EEES18_EEENS5_IJSB_S18_EEEEEEENS4_9Copy_AtomIJNS4_39AutoVectorizingCopyWithAssumedAlignmentILi128EEESI_EEENS4_8identityES12_NS13_INS14_ILi3ELi4ELi3EEES17_NST_INS5_IJS18_NSA_ILi32EEEEEENS5_IJS1J_SB_EEEEEEEvS1H_EENS_8epilogue10collective6detail29Sm90TmaWarpSpecializedAdapterINS1Q_15DefaultEpilogueISI_SK_SK_NS1P_6thread17LinearCombinationISI_Li1EffLNS1U_9ScaleType4KindE0ELNS_15FloatRoundStyleE2ESI_EENS1_15EpilogueDefaultEEEEEvvEEEEvNT_6ParamsE)
        /*02cc*/ 	.short	0x0210
        /*02ce*/ 	.short	0x0470


	//----- nvinfo : EIATTR_SW_WAR
	.align		4
.L_46:
        /*02d0*/ 	.byte	0x04, 0x36
        /*02d2*/ 	.short	(.L_48 - .L_47)
.L_47:
        /*02d4*/ 	.word	0x00000008
.L_48:


//--------------------- .nv.callgraph             --------------------------
	.section	.nv.callgraph,"",@"SHT_CUDA_CALLGRAPH"
	.align	4
	.sectionentsize	8
	.align		4
        /*0000*/ 	.word	0x00000000
	.align		4
        /*0004*/ 	.word	0xffffffff
	.align		4
        /*0008*/ 	.word	index@(_ZN7cutlass13device_kernelINS_4gemm6kernel13GemmUniversalIN4cute5tupleIJiiiiEEENS1_10collective13CollectiveMmaINS1_39MainloopSm90TmaGmmaRmemAWarpSpecializedILi2ENS5_IJNS4_1CILi1EEESB_SB_EEENS1_35KernelTmaWarpSpecializedCooperativeEEENS5_IJNSA_ILi128EEENSA_ILi64EEESF_EEENS_10tfloat32_tENS5_IJSB_llEEESI_NS5_IJlSB_lEEENS4_8TiledMMAINS4_8MMA_AtomIJNS4_4SM904GMMA29MMA_64x64x8_F32TF32TF32_RS_TNILNSO_7ScaleInE1ELSQ_1EEEEEENS4_6LayoutINS5_IJNSA_ILi2EEESB_SB_EEENS5_IJSB_NSA_ILi0EEESW_EEEEENS5_IJNS4_10UnderscoreESZ_SZ_EEEEENS4_13SM90_TMA_LOADENS4_14ComposedLayoutINS4_7SwizzleILi1ELi4ELi3EEENS4_18smem_ptr_flag_bitsILi32EEENST_INS5_IJNSA_ILi8EEES18_EEENS5_IJSB_S18_EEEEEEENS4_9Copy_AtomIJNS4_39AutoVectorizingCopyWithAssumedAlignmentILi128EEESI_EEENS4_8identityES12_NS13_INS14_ILi3ELi4ELi3EEES17_NST_INS5_IJS18_NSA_ILi32EEEEEENS5_IJS1J_SB_EEEEEEEvS1H_EENS_8epilogue10collective6detail29Sm90TmaWarpSpecializedAdapterINS1Q_15DefaultEpilogueISI_SK_SK_NS1P_6thread17LinearCombinationISI_Li1EffLNS1U_9ScaleType4KindE0ELNS_15FloatRoundStyleE2ESI_EENS1_15EpilogueDefaultEEEEEvvEEEEvNT_6ParamsE)
	.align		4
        /*000c*/ 	.word	index@(__assertfail)
	.align		4
        /*0010*/ 	.word	0x00000000
	.align		4
        /*0014*/ 	.word	0xfffffffe
	.align		4
        /*0018*/ 	.word	0x00000000
	.align		4
        /*001c*/ 	.word	0xfffffffd
	.align		4
        /*0020*/ 	.word	0x00000000
	.align		4
        /*0024*/ 	.word	0xfffffffc


//--------------------- .nv.constant4             --------------------------
	.section	.nv.constant4,"a",@progbits
	.align	8
	.align		8
.nv.constant4:
        /*0000*/ 	.dword	__assertfail
	.align		8
        /*0008*/ 	.dword	__unnamed_1
	.align		8
        /*0010*/ 	.dword	__unnamed_2
	.align		8
        /*0018*/ 	.dword	_ZN40_INTERNAL_2f4a8dc4_4_k_cu_e437ba93_314794cuda3std3__45__cpo5beginE
	.align		8
        /*0020*/ 	.dword	_ZN40_INTERNAL_2f4a8dc4_4_k_cu_e437ba93_314794cuda3std3__45__cpo3endE
	.align		8
        /*0028*/ 	.dword	_ZN40_INTERNAL_2f4a8dc4_4_k_cu_e437ba93_314794cuda3std3__45__cpo6cbeginE
	.align		8
        /*0030*/ 	.dword	_ZN40_INTERNAL_2f4a8dc4_4_k_cu_e437ba93_314794cuda3std3__45__cpo4cendE
	.align		8
        /*0038*/ 	.dword	_ZN40_INTERNAL_2f4a8dc4_4_k_cu_e437ba93_314794cuda3std3__442_GLOBAL__N__2f4a8dc4_4_k_cu_e437ba93_314796ignoreE
	.align		8
        /*0040*/ 	.dword	_ZN40_INTERNAL_2f4a8dc4_4_k_cu_e437ba93_314794cuda3std3__419piecewise_constructE
	.align		8
        /*0048*/ 	.dword	_ZN40_INTERNAL_2f4a8dc4_4_k_cu_e437ba93_314794cuda3std3__48in_placeE
	.align		8
        /*0050*/ 	.dword	_ZN40_INTERNAL_2f4a8dc4_4_k_cu_e437ba93_314794cuda3std6ranges3__45__cpo4swapE
	.align		8
        /*0058*/ 	.dword	_ZN40_INTERNAL_2f4a8dc4_4_k_cu_e437ba93_314794cuda3std6ranges3__45__cpo9iter_moveE
	.align		8
        /*0060*/ 	.dword	_ZN40_INTERNAL_2f4a8dc4_4_k_cu_e437ba93_314794cute7productE
	.align		8
        /*0068*/ 	.dword	_ZN40_INTERNAL_2f4a8dc4_4_k_cu_e437ba93_314794cute1_E
	.align		8
        /*0070*/ 	.dword	$str$24
	.align		8
        /*0078*/ 	.dword	$str$25


//--------------------- .text._ZN7cutlass13device_kernelINS_4gemm6kernel13GemmUniversalIN4cute5tupleIJiiiiEEENS1_10collective13CollectiveMmaINS1_39MainloopSm90TmaGmmaRmemAWarpSpecializedILi2ENS5_IJNS4_1CILi1EEESB_SB_EEENS1_35KernelTmaWarpSpecializedCooperativeEEENS5_IJNSA_ILi128EEENSA_ILi64EEESF_EEENS_10tfloat32_tENS5_IJSB_llEEESI_NS5_IJlSB_lEEENS4_8TiledMMAINS4_8MMA_AtomIJNS4_4SM904GMMA29MMA_64x64x8_F32TF32TF32_RS_TNILNSO_7ScaleInE1ELSQ_1EEEEEENS4_6LayoutINS5_IJNSA_ILi2EEESB_SB_EEENS5_IJSB_NSA_ILi0EEESW_EEEEENS5_IJNS4_10UnderscoreESZ_SZ_EEEEENS4_13SM90_TMA_LOADENS4_14ComposedLayoutINS4_7SwizzleILi1ELi4ELi3EEENS4_18smem_ptr_flag_bitsILi32EEENST_INS5_IJNSA_ILi8EEES18_EEENS5_IJSB_S18_EEEEEEENS4_9Copy_AtomIJNS4_39AutoVectorizingCopyWithAssumedAlignmentILi128EEESI_EEENS4_8identityES12_NS13_INS14_ILi3ELi4ELi3EEES17_NST_INS5_IJS18_NSA_ILi32EEEEEENS5_IJS1J_SB_EEEEEEEvS1H_EENS_8epilogue10collective6detail29Sm90TmaWarpSpecializedAdapterINS1Q_15DefaultEpilogueISI_SK_SK_NS1P_6thread17LinearCombinationISI_Li1EffLNS1U_9ScaleType4KindE0ELNS_15FloatRoundStyleE2ESI_EENS1_15EpilogueDefaultEEEEEvvEEEEvNT_6ParamsE --------------------------
	.section	.text._ZN7cutlass13device_kernelINS_4gemm6kernel13GemmUniversalIN4cute5tupleIJiiiiEEENS1_10collective13CollectiveMmaINS1_39MainloopSm90TmaGmmaRmemAWarpSpecializedILi2ENS5_IJNS4_1CILi1EEESB_SB_EEENS1_35KernelTmaWarpSpecializedCooperativeEEENS5_IJNSA_ILi128EEENSA_ILi64EEESF_EEENS_10tfloat32_tENS5_IJSB_llEEESI_NS5_IJlSB_lEEENS4_8TiledMMAINS4_8MMA_AtomIJNS4_4SM904GMMA29MMA_64x64x8_F32TF32TF32_RS_TNILNSO_7ScaleInE1ELSQ_1EEEEEENS4_6LayoutINS5_IJNSA_ILi2EEESB_SB_EEENS5_IJSB_NSA_ILi0EEESW_EEEEENS5_IJNS4_10UnderscoreESZ_SZ_EEEEENS4_13SM90_TMA_LOADENS4_14ComposedLayoutINS4_7SwizzleILi1ELi4ELi3EEENS4_18smem_ptr_flag_bitsILi32EEENST_INS5_IJNSA_ILi8EEES18_EEENS5_IJSB_S18_EEEEEEENS4_9Copy_AtomIJNS4_39AutoVectorizingCopyWithAssumedAlignmentILi128EEESI_EEENS4_8identityES12_NS13_INS14_ILi3ELi4ELi3EEES17_NST_INS5_IJS18_NSA_ILi32EEEEEENS5_IJS1J_SB_EEEEEEEvS1H_EENS_8epilogue10collective6detail29Sm90TmaWarpSpecializedAdapterINS1Q_15DefaultEpilogueISI_SK_SK_NS1P_6thread17LinearCombinationISI_Li1EffLNS1U_9ScaleType4KindE0ELNS_15FloatRoundStyleE2ESI_EENS1_15EpilogueDefaultEEEEEvvEEEEvNT_6ParamsE,"ax",@progbits
	.align	128
.text._ZN7cutlass13device_kernelINS_4gemm6kernel13GemmUniversalIN4cute5tupleIJiiiiEEENS1_10collective13CollectiveMmaINS1_39MainloopSm90TmaGmmaRmemAWarpSpecializedILi2ENS5_IJNS4_1CILi1EEESB_SB_EEENS1_35KernelTmaWarpSpecializedCooperativeEEENS5_IJNSA_ILi128EEENSA_ILi64EEESF_EEENS_10tfloat32_tENS5_IJSB_llEEESI_NS5_IJlSB_lEEENS4_8TiledMMAINS4_8MMA_AtomIJNS4_4SM904GMMA29MMA_64x64x8_F32TF32TF32_RS_TNILNSO_7ScaleInE1ELSQ_1EEEEEENS4_6LayoutINS5_IJNSA_ILi2EEESB_SB_EEENS5_IJSB_NSA_ILi0EEESW_EEEEENS5_IJNS4_10UnderscoreESZ_SZ_EEEEENS4_13SM90_TMA_LOADENS4_14ComposedLayoutINS4_7SwizzleILi1ELi4ELi3EEENS4_18smem_ptr_flag_bitsILi32EEENST_INS5_IJNSA_ILi8EEES18_EEENS5_IJSB_S18_EEEEEEENS4_9Copy_AtomIJNS4_39AutoVectorizingCopyWithAssumedAlignmentILi128EEESI_EEENS4_8identityES12_NS13_INS14_ILi3ELi4ELi3EEES17_NST_INS5_IJS18_NSA_ILi32EEEEEENS5_IJS1J_SB_EEEEEEEvS1H_EENS_8epilogue10collective6detail29Sm90TmaWarpSpecializedAdapterINS1Q_15DefaultEpilogueISI_SK_SK_NS1P_6thread17LinearCombinationISI_Li1EffLNS1U_9ScaleType4KindE0ELNS_15FloatRoundStyleE2ESI_EENS1_15EpilogueDefaultEEEEEvvEEEEvNT_6ParamsE:
        .type           _ZN7cutlass13device_kernelINS_4gemm6kernel13GemmUniversalIN4cute5tupleIJiiiiEEENS1_10collective13CollectiveMmaINS1_39MainloopSm90TmaGmmaRmemAWarpSpecializedILi2ENS5_IJNS4_1CILi1EEESB_SB_EEENS1_35KernelTmaWarpSpecializedCooperativeEEENS5_IJNSA_ILi128EEENSA_ILi64EEESF_EEENS_10tfloat32_tENS5_IJSB_llEEESI_NS5_IJlSB_lEEENS4_8TiledMMAINS4_8MMA_AtomIJNS4_4SM904GMMA29MMA_64x64x8_F32TF32TF32_RS_TNILNSO_7ScaleInE1ELSQ_1EEEEEENS4_6LayoutINS5_IJNSA_ILi2EEESB_SB_EEENS5_IJSB_NSA_ILi0EEESW_EEEEENS5_IJNS4_10UnderscoreESZ_SZ_EEEEENS4_13SM90_TMA_LOADENS4_14ComposedLayoutINS4_7SwizzleILi1ELi4ELi3EEENS4_18smem_ptr_flag_bitsILi32EEENST_INS5_IJNSA_ILi8EEES18_EEENS5_IJSB_S18_EEEEEEENS4_9Copy_AtomIJNS4_39AutoVectorizingCopyWithAssumedAlignmentILi128EEESI_EEENS4_8identityES12_NS13_INS14_ILi3ELi4ELi3EEES17_NST_INS5_IJS18_NSA_ILi32EEEEEENS5_IJS1J_SB_EEEEEEEvS1H_EENS_8epilogue10collective6detail29Sm90TmaWarpSpecializedAdapterINS1Q_15DefaultEpilogueISI_SK_SK_NS1P_6thread17LinearCombinationISI_Li1EffLNS1U_9ScaleType4KindE0ELNS_15FloatRoundStyleE2ESI_EENS1_15EpilogueDefaultEEEEEvvEEEEvNT_6ParamsE,@function
        .size           _ZN7cutlass13device_kernelINS_4gemm6kernel13GemmUniversalIN4cute5tupleIJiiiiEEENS1_10collective13CollectiveMmaINS1_39MainloopSm90TmaGmmaRmemAWarpSpecializedILi2ENS5_IJNS4_1CILi1EEESB_SB_EEENS1_35KernelTmaWarpSpecializedCooperativeEEENS5_IJNSA_ILi128EEENSA_ILi64EEESF_EEENS_10tfloat32_tENS5_IJSB_llEEESI_NS5_IJlSB_lEEENS4_8TiledMMAINS4_8MMA_AtomIJNS4_4SM904GMMA29MMA_64x64x8_F32TF32TF32_RS_TNILNSO_7ScaleInE1ELSQ_1EEEEEENS4_6LayoutINS5_IJNSA_ILi2EEESB_SB_EEENS5_IJSB_NSA_ILi0EEESW_EEEEENS5_IJNS4_10UnderscoreESZ_SZ_EEEEENS4_13SM90_TMA_LOADENS4_14ComposedLayoutINS4_7SwizzleILi1ELi4ELi3EEENS4_18smem_ptr_flag_bitsILi32EEENST_INS5_IJNSA_ILi8EEES18_EEENS5_IJSB_S18_EEEEEEENS4_9Copy_AtomIJNS4_39AutoVectorizingCopyWithAssumedAlignmentILi128EEESI_EEENS4_8identityES12_NS13_INS14_ILi3ELi4ELi3EEES17_NST_INS5_IJS18_NSA_ILi32EEEEEENS5_IJS1J_SB_EEEEEEEvS1H_EENS_8epilogue10collective6detail29Sm90TmaWarpSpecializedAdapterINS1Q_15DefaultEpilogueISI_SK_SK_NS1P_6thread17LinearCombinationISI_Li1EffLNS1U_9ScaleType4KindE0ELNS_15FloatRoundStyleE2ESI_EENS1_15EpilogueDefaultEEEEEvvEEEEvNT_6ParamsE,(.L_x_141 - _ZN7cutlass13device_kernelINS_4gemm6kernel13GemmUniversalIN4cute5tupleIJiiiiEEENS1_10collective13CollectiveMmaINS1_39MainloopSm90TmaGmmaRmemAWarpSpecializedILi2ENS5_IJNS4_1CILi1EEESB_SB_EEENS1_35KernelTmaWarpSpecializedCooperativeEEENS5_IJNSA_ILi128EEENSA_ILi64EEESF_EEENS_10tfloat32_tENS5_IJSB_llEEESI_NS5_IJlSB_lEEENS4_8TiledMMAINS4_8MMA_AtomIJNS4_4SM904GMMA29MMA_64x64x8_F32TF32TF32_RS_TNILNSO_7ScaleInE1ELSQ_1EEEEEENS4_6LayoutINS5_IJNSA_ILi2EEESB_SB_EEENS5_IJSB_NSA_ILi0EEESW_EEEEENS5_IJNS4_10UnderscoreESZ_SZ_EEEEENS4_13SM90_TMA_LOADENS4_14ComposedLayoutINS4_7SwizzleILi1ELi4ELi3EEENS4_18smem_ptr_flag_bitsILi32EEENST_INS5_IJNSA_ILi8EEES18_EEENS5_IJSB_S18_EEEEEEENS4_9Copy_AtomIJNS4_39AutoVectorizingCopyWithAssumedAlignmentILi128EEESI_EEENS4_8identityES12_NS13_INS14_ILi3ELi4ELi3EEES17_NST_INS5_IJS18_NSA_ILi32EEEEEENS5_IJS1J_SB_EEEEEEEvS1H_EENS_8epilogue10collective6detail29Sm90TmaWarpSpecializedAdapterINS1Q_15DefaultEpilogueISI_SK_SK_NS1P_6thread17LinearCombinationISI_Li1EffLNS1U_9ScaleType4KindE0ELNS_15FloatRoundStyleE2ESI_EENS1_15EpilogueDefaultEEEEEvvEEEEvNT_6ParamsE)
        .other          _ZN7cutlass13device_kernelINS_4gemm6kernel13GemmUniversalIN4cute5tupleIJiiiiEEENS1_10collective13CollectiveMmaINS1_39MainloopSm90TmaGmmaRmemAWarpSpecializedILi2ENS5_IJNS4_1CILi1EEESB_SB_EEENS1_35KernelTmaWarpSpecializedCooperativeEEENS5_IJNSA_ILi128EEENSA_ILi64EEESF_EEENS_10tfloat32_tENS5_IJSB_llEEESI_NS5_IJlSB_lEEENS4_8TiledMMAINS4_8MMA_AtomIJNS4_4SM904GMMA29MMA_64x64x8_F32TF32TF32_RS_TNILNSO_7ScaleInE1ELSQ_1EEEEEENS4_6LayoutINS5_IJNSA_ILi2EEESB_SB_EEENS5_IJSB_NSA_ILi0EEESW_EEEEENS5_IJNS4_10UnderscoreESZ_SZ_EEEEENS4_13SM90_TMA_LOADENS4_14ComposedLayoutINS4_7SwizzleILi1ELi4ELi3EEENS4_18smem_ptr_flag_bitsILi32EEENST_INS5_IJNSA_ILi8EEES18_EEENS5_IJSB_S18_EEEEEEENS4_9Copy_AtomIJNS4_39AutoVectorizingCopyWithAssumedAlignmentILi128EEESI_EEENS4_8identityES12_NS13_INS14_ILi3ELi4ELi3EEES17_NST_INS5_IJS18_NSA_ILi32EEEEEENS5_IJS1J_SB_EEEEEEEvS1H_EENS_8epilogue10collective6detail29Sm90TmaWarpSpecializedAdapterINS1Q_15DefaultEpilogueISI_SK_SK_NS1P_6thread17LinearCombinationISI_Li1EffLNS1U_9ScaleType4KindE0ELNS_15FloatRoundStyleE2ESI_EENS1_15EpilogueDefaultEEEEEvvEEEEvNT_6ParamsE,@"STO_CUDA_ENTRY STV_DEFAULT"
_ZN7cutlass13device_kernelINS_4gemm6kernel13GemmUniversalIN4cute5tupleIJiiiiEEENS1_10collective13CollectiveMmaINS1_39MainloopSm90TmaGmmaRmemAWarpSpecializedILi2ENS5_IJNS4_1CILi1EEESB_SB_EEENS1_35KernelTmaWarpSpecializedCooperativeEEENS5_IJNSA_ILi128EEENSA_ILi64EEESF_EEENS_10tfloat32_tENS5_IJSB_llEEESI_NS5_IJlSB_lEEENS4_8TiledMMAINS4_8MMA_AtomIJNS4_4SM904GMMA29MMA_64x64x8_F32TF32TF32_RS_TNILNSO_7ScaleInE1ELSQ_1EEEEEENS4_6LayoutINS5_IJNSA_ILi2EEESB_SB_EEENS5_IJSB_NSA_ILi0EEESW_EEEEENS5_IJNS4_10UnderscoreESZ_SZ_EEEEENS4_13SM90_TMA_LOADENS4_14ComposedLayoutINS4_7SwizzleILi1ELi4ELi3EEENS4_18smem_ptr_flag_bitsILi32EEENST_INS5_IJNSA_ILi8EEES18_EEENS5_IJSB_S18_EEEEEEENS4_9Copy_AtomIJNS4_39AutoVectorizingCopyWithAssumedAlignmentILi128EEESI_EEENS4_8identityES12_NS13_INS14_ILi3ELi4ELi3EEES17_NST_INS5_IJS18_NSA_ILi32EEEEEENS5_IJS1J_SB_EEEEEEEvS1H_EENS_8epilogue10collective6detail29Sm90TmaWarpSpecializedAdapterINS1Q_15DefaultEpilogueISI_SK_SK_NS1P_6thread17LinearCombinationISI_Li1EffLNS1U_9ScaleType4KindE0ELNS_15FloatRoundStyleE2ESI_EENS1_15EpilogueDefaultEEEEEvvEEEEvNT_6ParamsE:
[----:B------:R-:W0:Y:S02]  /*0000*/  LDC R1, c[0x0][0x28] ;  /* 0x00000a00ff017b82 */ /* 0x000e240000000800 */
[----:B0-----:R-:W-:Y:S01]  /*0010*/  VIADD R1, R1, 0xfffffff0 ;  /* 0xfffffff001017836 */ /* 0x001fe20000000000 */
[----:B------:R-:W0:Y:S01]  /*0020*/  S2R R0, SR_TID.X ;  /* 0x0000000000007919 */ /* 0x000e220000002100 */
[----:B------:R-:W-:Y:S01]  /*0030*/  ELECT P0, URZ, PT ;  /* 0x00000000003f782f */ /* 0x000fe20003800000 */
[----:B------:R-:W-:Y:S01]  /*0040*/  BSSY B0, `(.L_x_0) ;  /* 0x000000f000007945 */ /* 0x000fe20003800000 */
[--C-:B0-----:R-:W-:Y:S02]  /*0050*/  SHF.R.U32.HI R2, RZ, 0x5, R0.reuse ;  /* 0x00000005ff027819 */ /* 0x101fe40000011600 */
[----:B------:R-:W-:-:S03]  /*0060*/  SHF.R.U32.HI R12, RZ, 0x7, R0 ;  /* 0x00000007ff0c7819 */ /* 0x000fc60000011600 */
[----:B------:R-:W0:Y:S04]  /*0070*/  SHFL.IDX PT, R5, R2, RZ, 0x1f ;  /* 0x00001fff02057589 */ /* 0x000e2800000e0000 */
[----:B------:R1:W2:Y:S01]  /*0080*/  SHFL.IDX PT, R10, R12, RZ, 0x1f ;  /* 0x00001fff0c0a7589 */ /* 0x0002a200000e0000 */
[----:B0-----:R-:W-:-:S13]  /*0090*/  ISETP.NE.OR P0, PT, R5, RZ, !P0 ;  /* 0x000000ff0500720c */ /* 0x001fda0004705670 */
[----:B-12---:R-:W-:Y:S05]  /*00a0*/  @P0 BRA `(.L_x_1) ;  /* 0x0000000000200947 */ /* 0x006fea0003800000 */
[----:B------:R-:W-:Y:S02]  /*00b0*/  ULDC.64 UR4, c[0x0][0x198] ;  /* 0x0000660000047ab9 */ /* 0x000fe40000000a00 */
[----:B------:R-:W-:Y:S02]  /*00c0*/  UIADD3 UR6, UP0, UR4, 0xf0, URZ ;  /* 0x000000f004067890 */ /* 0x000fe4000ff1e03f */
[----:B------:R-:W-:Y:S02]  /*00d0*/  UIADD3 UR4, UP1, UR4, 0x1f0, URZ ;  /* 0x000001f004047890 */ /* 0x000fe4000ff3e03f */
[----:B------:R-:W-:Y:S02]  /*00e0*/  UIADD3.X UR7, URZ, UR5, URZ, UP0, !UPT ;  /* 0x000000053f077290 */ /* 0x000fe400087fe43f */
[----:B------:R-:W-:-:S07]  /*00f0*/  UIADD3.X UR5, URZ, UR5, URZ, UP1, !UPT ;  /* 0x000000053f057290 */ /* 0x000fce0008ffe43f */
[----:B------:R0:W-:Y:S02]  /*0100*/  UTMACCTL.PF [UR6] ;  /* 0x00000000060079b9 */ /* 0x0001e40008040000 */
[----:B------:R0:W-:Y:S02]  /*0110*/  UTMACCTL.PF [UR4] ;  /* 0x00000000040079b9 */ /* 0x0001e40008040000 */
[----:B0-----:R-:W-:Y:S01]  /*0120*/  NOP ;  /* 0x0000000000007918 */ /* 0x001fe20000000000 */
.L_x_1:
[----:B------:R-:W-:Y:S05]  /*0130*/  BSYNC B0 ;  /* 0x0000000000007941 */ /* 0x000fea0003800000 */
.L_x_0:
[----:B------:R-:W0:Y:S02]  /*0140*/  SHFL.IDX PT, R3, R2, RZ, 0x1f ;  /* 0x00001fff02037589 */ /* 0x000e2400000e0000 */
[----:B0-----:R-:W-:-:S13]  /*0150*/  ISETP.NE.AND P0, PT, R3, RZ, PT ;  /* 0x000000ff0300720c */ /* 0x001fda0003f05270 */
[----:B------:R-:W-:Y:S05]  /*0160*/  @P0 BRA `(.L_x_2) ;  /* 0x0000000000480947 */ /* 0x000fea0003800000 */
[----:B------:R-:W0:Y:S01]  /*0170*/  S2UR UR8, SR_CgaCtaId ;  /* 0x00000000000879c3 */ /* 0x000e220000008800 */
[----:B------:R-:W-:Y:S01]  /*0180*/  UMOV UR4, 0x400 ;  /* 0x0000040000047882 */ /* 0x000fe20000000000 */
[----:B------:R-:W-:Y:S01]  /*0190*/  UMOV UR5, 0x1 ;  /* 0x0000000100057882 */ /* 0x000fe20000000000 */
[----:B------:R-:W-:Y:S01]  /*01a0*/  UMOV UR6, 0x100 ;  /* 0x0000010000067882 */ /* 0x000fe20000000000 */
[----:B------:R-:W-:Y:S01]  /*01b0*/  ELECT P0, URZ, PT ;  /* 0x00000000003f782f */ /* 0x000fe20003800000 */
[----:B------:R-:W-:-:S04]  /*01c0*/  UIADD3 UR6, -UR6, 0x100000, URZ ;  /* 0x0010000006067890 */ /* 0x000fc8000fffe13f */
[----:B------:R-:W-:Y:S02]  /*01d0*/  USHF.L.U32 UR7, UR6, 0xb, URZ ;  /* 0x0000000b06077899 */ /* 0x000fe4000800063f */
[----:B------:R-:W-:Y:S02]  /*01e0*/  USHF.L.U32 UR6, UR6, 0x1, URZ ;  /* 0x0000000106067899 */ /* 0x000fe4000800063f */
[----:B0-----:R-:W-:Y:S02]  /*01f0*/  ULEA UR8, UR8, UR4, 0x18 ;  /* 0x0000000408087291 */ /* 0x001fe4000f8ec03f */
[----:B------:R-:W-:-:S04]  /*0200*/  UIADD3 UR4, -UR5, 0x100000, URZ ;  /* 0x0010000005047890 */ /* 0x000fc8000fffe13f */
[----:B------:R-:W-:Y:S02]  /*0210*/  USHF.L.U32 UR5, UR4, 0xb, URZ ;  /* 0x0000000b04057899 */ /* 0x000fe4000800063f */
[----:B------:R-:W-:Y:S01]  /*0220*/  USHF.L.U32 UR4, UR4, 0x1, URZ ;  /* 0x0000000104047899 */ /* 0x000fe2000800063f */
[----:B------:R-:W0:Y:S11]  /*0230*/  FENCE.VIEW.ASYNC.S ;  /* 0x00000000000073c6 */ /* 0x000e360000000000 */
[----:B0-----:R0:W1:Y:S01]  /*0240*/  SYNCS.EXCH.64 URZ, [UR8], UR4 ;  /* 0x00000004083f75b2 */ /* 0x0010620008000100 */
[----:B------:R0:W2:Y:S01]  /*0250*/  SYNCS.EXCH.64 URZ, [UR8+0x10], UR6 ;  /* 0x00001006083f75b2 */ /* 0x0000a20008000100 */
[----:B------:R0:W3:Y:S01]  /*0260*/  SYNCS.EXCH.64 URZ, [UR8+0x8], UR4 ;  /* 0x00000804083f75b2 */ /* 0x0000e20008000100 */
[----:B------:R0:W4:Y:S01]  /*0270*/  SYNCS.EXCH.64 URZ, [UR8+0x18], UR6 ;  /* 0x00001806083f75b2 */ /* 0x0001220008000100 */
[----:B------:R-:W-:Y:S01]  /*0280*/  NOP ;  /* 0x0000000000007918 */ /* 0x000fe20000000000 */
.L_x_2:
[----:B------:R-:W5:Y:S01]  /*0290*/  SHFL.IDX PT, R2, R2, RZ, 0x1f ;  /* 0x00001fff02027589 */ /* 0x000f6200000e0000 */
[----:B------:R-:W-:Y:S01]  /*02a0*/  ELECT P0, URZ, PT ;  /* 0x00000000003f782f */ /* 0x000fe20003800000 */
[----:B------:R-:W1:Y:S01]  /*02b0*/  LDC R4, c[0x0][0x65c] ;  /* 0x00019700ff047b82 */ /* 0x000e620000000800 */
[----:B0-----:R-:W-:Y:S01]  /*02c0*/  UMOV UR4, 0x20 ;  /* 0x0000002000047882 */ /* 0x001fe20000000000 */
[----:B------:R-:W0:Y:S01]  /*02d0*/  S2R R3, SR_CTAID.Y ;  /* 0x0000000000037919 */ /* 0x000e220000002600 */
[----:B------:R-:W-:Y:S01]  /*02e0*/  NOP ;  /* 0x0000000000007918 */ /* 0x000fe20000000000 */
[----:B------:R-:W-:Y:S01]  /*02f0*/  ISETP.NE.AND P2, PT, R10, RZ, PT ;  /* 0x000000ff0a00720c */ /* 0x000fe20003f45270 */
[----:B------:R-:W-:Y:S01]  /*0300*/  NOP ;  /* 0x0000000000007918 */ /* 0x000fe20000000000 */
[----:B------:R-:W-:Y:S02]  /*0310*/  LOP3.LUT R19, R19, 0xfffffffd, RZ, 0xc0, !PT ;  /* 0xfffffffd13137812 */ /* 0x000fe400078ec0ff */
[----:B-----5:R-:W-:-:S02]  /*0320*/  ISETP.NE.OR P0, PT, R2, RZ, !P0 ;  /* 0x000000ff0200720c */ /* 0x020fc40004705670 */
[----:B-1----:R-:W-:Y:S02]  /*0330*/  ISETP.NE.AND P3, PT, R4, 0x1, PT ;  /* 0x000000010400780c */ /* 0x002fe40003f65270 */
[----:B------:R-:W1:Y:S01]  /*0340*/  S2R R4, SR_CTAID.X ;  /* 0x0000000000047919 */ /* 0x000e620000002500 */
[----:B------:R-:W-:-:S04]  /*0350*/  SHF.R.S32.HI R2, RZ, 0x1f, R5 ;  /* 0x0000001fff027819 */ /* 0x000fc80000011405 */
[----:B------:R-:W-:-:S04]  /*0360*/  LEA.HI R2, R2, R5, RZ, 0x2 ;  /* 0x0000000502027211 */ /* 0x000fc800078f10ff */
[----:B------:R-:W-:Y:S01]  /*0370*/  VOTEU.ALL UP0, P0 ;  /* 0x00000000003f7886 */ /* 0x000fe20000000000 */
[----:B------:R-:W-:Y:S01]  /*0380*/  LOP3.LUT R2, R2, 0xfffffffc, RZ, 0xc0, !PT ;  /* 0xfffffffc02027812 */ /* 0x000fe200078ec0ff */
[----:B------:R-:W1:Y:S01]  /*0390*/  @P3 LDC R9, c[0x0][0x10] ;  /* 0x00000400ff093b82 */ /* 0x000e620000000800 */
[----:B------:R-:W-:Y:S01]  /*03a0*/  VOTEU.ALL UP1, P0 ;  /* 0x00000000003f7886 */ /* 0x000fe20000020000 */
[----:B0-----:R-:W-:Y:S01]  /*03b0*/  @P3 IMAD.MOV.U32 R6, RZ, RZ, R3 ;  /* 0x000000ffff063224 */ /* 0x001fe200078e0003 */
[----:B------:R-:W-:Y:S01]  /*03c0*/  @!UP0 UMOV UR6, 0x400 ;  /* 0x0000040000068882 */ /* 0x000fe20000000000 */
[----:B------:R-:W-:-:S04]  /*03d0*/  @!UP0 UIADD3 UR4, -UR4, 0x100000, URZ ;  /* 0x0010000004048890 */ /* 0x000fc8000fffe13f */
[----:B------:R-:W-:Y:S02]  /*03e0*/  @!UP0 USHF.L.U32 UR5, UR4, 0xb, URZ ;  /* 0x0000000b04058899 */ /* 0x000fe4000800063f */
[----:B------:R-:W-:Y:S01]  /*03f0*/  @!UP0 USHF.L.U32 UR4, UR4, 0x1, URZ ;  /* 0x0000000104048899 */ /* 0x000fe2000800063f */
[----:B------:R-:W-:Y:S01]  /*0400*/  IMAD.IADD R2, R5, 0x1, -R2 ;  /* 0x0000000105027824 */ /* 0x000fe200078e0a02 */
[----:B------:R-:W-:Y:S01]  /*0410*/  @P3 LOP3.LUT R19, R19, 0x2, RZ, 0xfc, !PT ;  /* 0x0000000213133812 */ /* 0x000fe200078efcff */
[----:B------:R-:W-:Y:S01]  /*0420*/  @P3 IMAD.MOV.U32 R7, RZ, RZ, RZ ;  /* 0x000000ffff073224 */ /* 0x000fe200078e00ff */
[----:B------:R-:W0:Y:S01]  /*0430*/  @!UP0 S2UR UR7, SR_CgaCtaId ;  /* 0x00000000000789c3 */ /* 0x000e220000008800 */
[----:B------:R-:W-:Y:S01]  /*0440*/  IMAD.MOV.U32 R5, RZ, RZ, RZ ;  /* 0x000000ffff057224 */ /* 0x000fe200078e00ff */
[----:B------:R-:W-:Y:S01]  /*0450*/  ISETP.NE.AND P1, PT, R2, 0x3, PT ;  /* 0x000000030200780c */ /* 0x000fe20003f25270 */
[----:B------:R-:W-:-:S05]  /*0460*/  @P3 IMAD.MOV.U32 R17, RZ, RZ, RZ ;  /* 0x000000ffff113224 */ /* 0x000fca00078e00ff */
[----:B------:R-:W5:Y:S01]  /*0470*/  @!P3 LDC R11, c[0x0][0xc] ;  /* 0x00000300ff0bbb82 */ /* 0x000f620000000800 */
[----:B-1----:R-:W-:-:S04]  /*0480*/  @P3 IMAD.WIDE.U32 R8, R4, R9, R6 ;  /* 0x0000000904083225 */ /* 0x002fc800078e0006 */
[----:B------:R-:W-:Y:S02]  /*0490*/  @P3 IMAD.IADD R17, R9, 0x1, R17 ;  /* 0x0000000109113824 */ /* 0x000fe400078e0211 */
[----:B------:R-:W-:Y:S01]  /*04a0*/  @P3 IMAD.MOV.U32 R18, RZ, RZ, R8 ;  /* 0x000000ffff123224 */ /* 0x000fe200078e0008 */
[----:B0-----:R-:W-:Y:S01]  /*04b0*/  @!UP0 ULEA UR8, UR7, UR6, 0x18 ;  /* 0x0000000607088291 */ /* 0x001fe2000f8ec03f */
[----:B------:R-:W-:Y:S02]  /*04c0*/  VOTEU.ALL UP0, P0 ;  /* 0x00000000003f7886 */ /* 0x000fe40000000000 */
[----:B------:R-:W-:Y:S01]  /*04d0*/  ULDC UR6, c[0x0][0xc] ;  /* 0x0000030000067ab9 */ /* 0x000fe20000000800 */
[----:B------:R-:W-:Y:S01]  /*04e0*/  ISETP.EQ.OR P0, PT, R2, RZ, !P1 ;  /* 0x000000ff0200720c */ /* 0x000fe20004f02670 */
[----:B------:R-:W-:-:S03]  /*04f0*/  ULDC UR7, c[0x0][0x10] ;  /* 0x0000040000077ab9 */ /* 0x000fc60000000800 */
[C---:B------:R-:W-:Y:S01]  /*0500*/  ISETP.EQ.AND P0, PT, R10.reuse, RZ, P0 ;  /* 0x000000ff0a00720c */ /* 0x040fe20000702270 */
[----:B------:R-:W-:Y:S02]  /*0510*/  VIADD R10, R10, 0xffffffff ;  /* 0xffffffff0a0a7836 */ /* 0x000fe40000000000 */
[----:B-----5:R-:W-:Y:S01]  /*0520*/  @!P3 IMAD.WIDE.U32 R6, R11, R3, R4 ;  /* 0x000000030b06b225 */ /* 0x020fe200078e0004 */
[----:B------:R-:W0:Y:S02]  /*0530*/  FENCE.VIEW.ASYNC.S ;  /* 0x00000000000073c6 */ /* 0x000e240000000000 */
[----:B0-----:R-:W2:Y:S01]  /*0540*/  @!UP0 SYNCS.EXCH.64 URZ, [UR8+0x30], UR4 ;  /* 0x00003004083f85b2 */ /* 0x001ea20008000100 */
[----:B------:R-:W-:Y:S02]  /*0550*/  SEL R16, RZ, 0x1, !P0 ;  /* 0x00000001ff107807 */ /* 0x000fe40004000000 */
[----:B------:R-:W-:Y:S01]  /*0560*/  ISETP.GE.U32.AND P1, PT, R10, 0x2, PT ;  /* 0x000000020a00780c */ /* 0x000fe20003f26070 */
[----:B------:R-:W-:-:S02]  /*0570*/  @!P3 IMAD.MOV.U32 R18, RZ, RZ, R6 ;  /* 0x000000ffff12b224 */ /* 0x000fc400078e0006 */
[----:B------:R-:W-:Y:S01]  /*0580*/  @!P3 IMAD.MOV.U32 R17, RZ, RZ, R7 ;  /* 0x000000ffff11b224 */ /* 0x000fe200078e0007 */
[----:B------:R-:W-:Y:S01]  /*0590*/  SEL R16, R16, 0x2, P1 ;  /* 0x0000000210107807 */ /* 0x000fe20000800000 */
[----:B------:R0:W2:Y:S01]  /*05a0*/  @!UP1 SYNCS.EXCH.64 URZ, [UR8+0x38], UR4 ;  /* 0x00003804083f95b2 */ /* 0x0000a20008000100 */
[----:B------:R-:W-:Y:S01]  /*05b0*/  NOP ;  /* 0x0000000000007918 */ /* 0x000fe20000000000 */
[----:B0-----:R-:W-:-:S03]  /*05c0*/  UIMAD.WIDE.U32 UR4, UR6, UR7, URZ ;  /* 0x00000007060472a5 */ /* 0x001fc6000f8e003f */
[----:B------:R-:W-:Y:S02]  /*05d0*/  ULDC UR6, c[0x0][0x14] ;  /* 0x0000050000067ab9 */ /* 0x000fe40000000800 */
[----:B------:R-:W-:Y:S02]  /*05e0*/  UIMAD.WIDE.U32 UR54, UR4, UR6, URZ ;  /* 0x00000006043672a5 */ /* 0x000fe4000f8e003f */
[----:B------:R-:W-:-:S04]  /*05f0*/  UIMAD UR45, UR5, UR6, URZ ;  /* 0x00000006052d72a4 */ /* 0x000fc8000f8e023f */
[----:B------:R-:W-:Y:S01]  /*0600*/  UIADD3 UR45, UR55, UR45, URZ ;  /* 0x0000002d372d7290 */ /* 0x000fe2000fffe03f */
[----:B--234-:R-:W-:Y:S06]  /*0610*/  BAR.SYNC.DEFER_BLOCKING 0x0 ;  /* 0x0000000000007b1d */ /* 0x01cfec0000010000 */
[----:B------:R-:W-:Y:S05]  /*0620*/  @!P2 BRA `(.L_x_3) ;  /* 0x0000005c00f8a947 */ /* 0x000fea0003800000 */
[----:B------:R-:W-:-:S13]  /*0630*/  ISETP.GT.U32.AND P0, PT, R10, 0x1, PT ;  /* 0x000000010a00780c */ /* 0x000fda0003f04070 */
[----:B------:R-:W-:Y:S05]  /*0640*/  @P0 EXIT ;  /* 0x000000000000094d */ /* 0x000fea0003800000 */
[----:B------:R-:W-:Y:S01]  /*0650*/  ULDC.64 UR4, c[0x0][0x650] ;  /* 0x0001940000047ab9 */ /* 0x000fe20000000a00 */
[----:B------:R-:W-:Y:S01]  /*0660*/  PRMT R6, RZ, 0x7610, R6 ;  /* 0x00007610ff067816 */ /* 0x000fe20000000006 */
[----:B------:R-:W-:Y:S01]  /*0670*/  IMAD.MOV.U32 R71, RZ, RZ, -0x1 ;  /* 0xffffffffff477424 */ /* 0x000fe200078e00ff */
[----:B------:R-:W-:Y:S01]  /*0680*/  ISETP.GE.U32.AND P0, PT, R18, UR4, PT ;  /* 0x0000000412007c0c */ /* 0x000fe2000bf06070 */
[----:B------:R-:W-:Y:S02]  /*0690*/  IMAD.MOV.U32 R68, RZ, RZ, -0x1 ;  /* 0xffffffffff447424 */ /* 0x000fe400078e00ff */
[----:B------:R-:W-:Y:S01]  /*06a0*/  IMAD.MOV.U32 R69, RZ, RZ, -0x1 ;  /* 0xffffffffff457424 */ /* 0x000fe200078e00ff */
[----:B------:R-:W-:-:S13]  /*06b0*/  ISETP.GE.U32.AND.EX P0, PT, R17, UR5, PT, P0 ;  /* 0x0000000511007c0c */ /* 0x000fda000bf06100 */
[----:B------:R-:W-:Y:S05]  /*06c0*/  @P0 BRA `(.L_x_4) ;  /* 0x0000000400580947 */ /* 0x000fea0003800000 */
[----:B------:R-:W0:Y:S01]  /*06d0*/  LDC.64 R14, c[0x0][0x628] ;  /* 0x00018a00ff0e7b82 */ /* 0x000e220000000a00 */
[----:B------:R-:W-:Y:S02]  /*06e0*/  IMAD.MOV.U32 R6, RZ, RZ, R18 ;  /* 0x000000ffff067224 */ /* 0x000fe400078e0012 */
[----:B------:R-:W-:-:S05]  /*06f0*/  IMAD.MOV.U32 R7, RZ, RZ, R17 ;  /* 0x000000ffff077224 */ /* 0x000fca00078e0011 */
[----:B------:R-:W1:Y:S08]  /*0700*/  LDC R2, c[0x0][0x630] ;  /* 0x00018c00ff027b82 */ /* 0x000e700000000800 */
[----:B------:R-:W2:Y:S01]  /*0710*/  LDC.64 R20, c[0x0][0x620] ;  /* 0x00018800ff147b82 */ /* 0x000ea20000000a00 */
[----:B0-----:R-:W-:-:S04]  /*0720*/  ISETP.NE.U32.AND P0, PT, R14, RZ, PT ;  /* 0x000000ff0e00720c */ /* 0x001fc80003f05070 */
[----:B------:R-:W-:-:S13]  /*0730*/  ISETP.NE.AND.EX P0, PT, R15, RZ, PT, P0 ;  /* 0x000000ff0f00720c */ /* 0x000fda0003f05300 */
[----:B-12---:R-:W-:Y:S05]  /*0740*/  @!P0 BRA `(.L_x_5) ;  /* 0x0000000000288947 */ /* 0x006fea0003800000 */
[----:B------:R-:W0:Y:S02]  /*0750*/  LDC R11, c[0x0][0x634] ;  /* 0x00018d00ff0b7b82 */ /* 0x000e240000000800 */
[----:B0-----:R-:W-:-:S05]  /*0760*/  IADD3 R11, P0, R18, R11, RZ ;  /* 0x0000000b120b7210 */ /* 0x001fca0007f1e0ff */
[----:B------:R-:W-:-:S04]  /*0770*/  IMAD.X R13, RZ, RZ, R17, P0 ;  /* 0x000000ffff0d7224 */ /* 0x000fc800000e0611 */
[----:B------:R-:W-:-:S04]  /*0780*/  IMAD.WIDE.U32 R6, R13, R14, RZ ;  /* 0x0000000e0d067225 */ /* 0x000fc800078e00ff */
[----:B------:R-:W-:-:S04]  /*0790*/  IMAD.WIDE.U32 R8, P0, R11, R15, R6 ;  /* 0x0000000f0b087225 */ /* 0x000fc80007800006 */
[----:B------:R-:W-:-:S04]  /*07a0*/  IMAD.WIDE.U32 R6, R11, R14, RZ ;  /* 0x0000000e0b067225 */ /* 0x000fc800078e00ff */
[----:B------:R-:W-:Y:S01]  /*07b0*/  IMAD.X R11, RZ, RZ, RZ, P0 ;  /* 0x000000ffff0b7224 */ /* 0x000fe200000e06ff */
[----:B------:R-:W-:Y:S01]  /*07c0*/  IADD3 RZ, P0, R7, R8, RZ ;  /* 0x0000000807ff7210 */ /* 0x000fe20007f1e0ff */
[----:B------:R-:W-:-:S04]  /*07d0*/  IMAD.MOV.U32 R10, RZ, RZ, R9 ;  /* 0x000000ffff0a7224 */ /* 0x000fc800078e0009 */
[----:B------:R-:W-:-:S08]  /*07e0*/  IMAD.WIDE.U32.X R6, R13, R15, R10, P0 ;  /* 0x0000000f0d067225 */ /* 0x000fd000000e040a */
.L_x_5:
[-CC-:B------:R-:W-:Y:S01]  /*07f0*/  SHF.R.U64 R69, R6, R2.reuse, R7.reuse ;  /* 0x0000000206457219 */ /* 0x180fe20000001207 */
[----:B------:R-:W0:Y:S01]  /*0800*/  LDC R10, c[0x0][0x618] ;  /* 0x00018600ff0a7b82 */ /* 0x000e220000000800 */
[----:B------:R-:W-:Y:S01]  /*0810*/  SHF.R.U32.HI R5, RZ, R2, R7 ;  /* 0x00000002ff057219 */ /* 0x000fe20000011607 */
[----:B------:R-:W-:Y:S01]  /*0820*/  ULDC UR4, c[0x0][0x150] ;  /* 0x0000540000047ab9 */ /* 0x000fe20000000800 */
[----:B------:R-:W-:Y:S01]  /*0830*/  IADD3 R9, P0, RZ, -R69, RZ ;  /* 0x80000045ff097210 */ /* 0x000fe20007f1e0ff */
[----:B------:R-:W-:Y:S01]  /*0840*/  IMAD.MOV.U32 R19, RZ, RZ, R17 ;  /* 0x000000ffff137224 */ /* 0x000fe200078e0011 */
[----:B------:R-:W-:-:S03]  /*0850*/  I2FP.F32.U32 R2, R4 ;  /* 0x0000000400027245 */ /* 0x000fc60000201000 */
[----:B------:R-:W1:Y:S01]  /*0860*/  LDC.64 R28, c[0x0][0x640] ;  /* 0x00019000ff1c7b82 */ /* 0x000e620000000a00 */
[----:B------:R-:W-:Y:S02]  /*0870*/  IMAD.X R11, RZ, RZ, ~R5, P0 ;  /* 0x000000ffff0b7224 */ /* 0x000fe400000e0e05 */
[----:B------:R-:W-:Y:S01]  /*0880*/  FMUL R2, R2, UR4 ;  /* 0x0000000402027c20 */ /* 0x000fe20008400000 */
[----:B------:R-:W-:Y:S01]  /*0890*/  IMAD.WIDE.U32 R6, R9, R20, R18 ;  /* 0x0000001409067225 */ /* 0x000fe200078e0012 */
[----:B------:R-:W-:-:S03]  /*08a0*/  ULDC UR4, c[0x0][0x154] ;  /* 0x0000550000047ab9 */ /* 0x000fc60000000800 */
[----:B------:R-:W-:Y:S01]  /*08b0*/  IMAD R8, R11, R20, RZ ;  /* 0x000000140b087224 */ /* 0x000fe200078e02ff */
[----:B------:R-:W2:Y:S01]  /*08c0*/  LDC R5, c[0x0][0x144] ;  /* 0x00005100ff057b82 */ /* 0x000ea20000000800 */
[----:B------:R-:W3:Y:S02]  /*08d0*/  F2I.U32.TRUNC.NTZ R2, R2 ;  /* 0x0000000200027305 */ /* 0x000ee4000020f000 */
[----:B------:R-:W-:-:S04]  /*08e0*/  IMAD R9, R9, R21, R8 ;  /* 0x0000001509097224 */ /* 0x000fc800078e0208 */
[----:B------:R-:W-:Y:S01]  /*08f0*/  IMAD.IADD R7, R7, 0x1, R9 ;  /* 0x0000000107077824 */ /* 0x000fe200078e0209 */
[----:B------:R-:W4:Y:S01]  /*0900*/  LDC R22, c[0x0][0x608] ;  /* 0x00018200ff167b82 */ /* 0x000f220000000800 */
[----:B------:R-:W-:-:S03]  /*0910*/  IMAD.MOV.U32 R9, RZ, RZ, -0x1 ;  /* 0xffffffffff097424 */ /* 0x000fc600078e00ff */
[-CC-:B0-----:R-:W-:Y:S02]  /*0920*/  SHF.R.U64 R20, R6, R10.reuse, R7.reuse ;  /* 0x0000000a06147219 */ /* 0x181fe40000001207 */
[----:B------:R-:W-:Y:S02]  /*0930*/  I2FP.F32.U32 R6, R3 ;  /* 0x0000000300067245 */ /* 0x000fe40000201000 */
[----:B------:R-:W0:Y:S01]  /*0940*/  LDC R26, c[0x0][0x658] ;  /* 0x00019600ff1a7b82 */ /* 0x000e220000000800 */
[----:B-1----:R-:W-:Y:S01]  /*0950*/  ISETP.NE.U32.AND P0, PT, R28, RZ, PT ;  /* 0x000000ff1c00720c */ /* 0x002fe20003f05070 */
[----:B---3--:R-:W-:Y:S02]  /*0960*/  IMAD.MOV R8, RZ, RZ, -R2 ;  /* 0x000000ffff087224 */ /* 0x008fe400078e0a02 */
[----:B------:R-:W-:Y:S01]  /*0970*/  FMUL R6, R6, UR4 ;  /* 0x0000000406067c20 */ /* 0x000fe20008400000 */
[----:B------:R-:W-:Y:S02]  /*0980*/  SHF.R.U32.HI R7, RZ, R10, R7 ;  /* 0x0000000aff077219 */ /* 0x000fe40000011607 */
[----:B------:R-:W-:Y:S01]  /*0990*/  ISETP.NE.AND.EX P0, PT, R29, RZ, PT, P0 ;  /* 0x000000ff1d00720c */ /* 0x000fe20003f05300 */
[----:B------:R1:W3:Y:S01]  /*09a0*/  F2I.U32.TRUNC.NTZ R13, R6 ;  /* 0x00000006000d7305 */ /* 0x0002e2000020f000 */
[----:B------:R-:W1:Y:S01]  /*09b0*/  LDC R14, c[0x0][0x148] ;  /* 0x00005200ff0e7b82 */ /* 0x000e620000000800 */
[----:B--2---:R-:W-:-:S07]  /*09c0*/  IMAD R2, R5, R8, R4 ;  /* 0x0000000805027224 */ /* 0x004fce00078e0204 */
[----:B------:R-:W2:Y:S01]  /*09d0*/  LDC R24, c[0x0][0x600] ;  /* 0x00018000ff187b82 */ /* 0x000ea20000000800 */
[-CC-:B----4-:R-:W-:Y:S02]  /*09e0*/  SHF.R.U64 R30, R20, R22.reuse, R7.reuse ;  /* 0x00000016141e7219 */ /* 0x190fe40000001207 */
[----:B------:R-:W-:Y:S01]  /*09f0*/  SHF.R.U32.HI R5, RZ, R22, R7 ;  /* 0x00000016ff057219 */ /* 0x000fe20000011607 */
[----:B------:R-:W-:-:S04]  /*0a00*/  IMAD.MOV.U32 R7, RZ, RZ, 0x1 ;  /* 0x00000001ff077424 */ /* 0x000fc800078e00ff */
[----:B------:R-:W4:Y:S01]  /*0a10*/  LDC R19, c[0x0][0x648] ;  /* 0x00019200ff137b82 */ /* 0x000f220000000800 */
[-C--:B0-----:R-:W-:Y:S02]  /*0a20*/  SHF.L.U32 R4, R9, R26.reuse, RZ ;  /* 0x0000001a09047219 */ /* 0x081fe400000006ff */
[--C-:B------:R-:W-:Y:S02]  /*0a30*/  SHF.R.U64 R22, R30, R26, R5.reuse ;  /* 0x0000001a1e167219 */ /* 0x100fe40000001205 */
[----:B------:R-:W-:Y:S02]  /*0a40*/  LOP3.LUT R11, RZ, R4, RZ, 0x33, !PT ;  /* 0x00000004ff0b7212 */ /* 0x000fe400078e33ff */
[-C--:B------:R-:W-:Y:S01]  /*0a50*/  SHF.R.U32.HI R5, RZ, R26.reuse, R5 ;  /* 0x0000001aff057219 */ /* 0x080fe20000011605 */
[----:B------:R-:W0:Y:S01]  /*0a60*/  LDC R21, c[0x0][0x638] ;  /* 0x00018e00ff157b82 */ /* 0x000e220000000800 */
[----:B------:R-:W-:Y:S01]  /*0a70*/  SHF.L.U32 R10, R7, R26, RZ ;  /* 0x0000001a070a7219 */ /* 0x000fe200000006ff */
[----:B------:R-:W-:-:S06]  /*0a80*/  IMAD.MOV.U32 R4, RZ, RZ, R22 ;  /* 0x000000ffff047224 */ /* 0x000fcc00078e0016 */
[----:B------:R-:W0:Y:S01]  /*0a90*/  LDC R23, c[0x0][0x610] ;  /* 0x00018400ff177b82 */ /* 0x000e220000000800 */
[----:B-1-3--:R-:W-:Y:S05]  /*0aa0*/  @!P0 BRA `(.L_x_6) ;  /* 0x0000000000288947 */ /* 0x00afea0003800000 */
[----:B------:R-:W1:Y:S02]  /*0ab0*/  LDC R9, c[0x0][0x64c] ;  /* 0x00019300ff097b82 */ /* 0x000e640000000800 */
[----:B-1----:R-:W-:-:S05]  /*0ac0*/  IADD3 R9, P0, R22, R9, RZ ;  /* 0x0000000916097210 */ /* 0x002fca0007f1e0ff */
        /* <DEDUP_REMOVED lines=8> */
.L_x_6:
[----:B----4-:R-:W-:Y:S01]  /*0b50*/  SHF.R.U64 R4, R4, R19, R5 ;  /* 0x0000001304047219 */ /* 0x010fe20000001205 */
[----:B--2---:R-:W-:Y:S01]  /*0b60*/  VIADD R5, R24, 0xffffffff ;  /* 0xffffffff18057836 */ /* 0x004fe20000000000 */
[----:B------:R-:W-:Y:S01]  /*0b70*/  LOP3.LUT R11, R30, R11, RZ, 0xc0, !PT ;  /* 0x0000000b1e0b7212 */ /* 0x000fe200078ec0ff */
[----:B------:R-:W-:Y:S02]  /*0b80*/  IMAD.MOV R13, RZ, RZ, -R13 ;  /* 0x000000ffff0d7224 */ /* 0x000fe400078e0a0d */
[----:B------:R-:W-:Y:S01]  /*0b90*/  IMAD.MOV R6, RZ, RZ, -R4 ;  /* 0x000000ffff067224 */ /* 0x000fe200078e0a04 */
[----:B------:R-:W-:Y:S01]  /*0ba0*/  LOP3.LUT R5, R20, R5, RZ, 0xc0, !PT ;  /* 0x0000000514057212 */ /* 0x000fe200078ec0ff */
[----:B------:R-:W-:Y:S02]  /*0bb0*/  @P3 IMAD R2, R14, R13, R3 ;  /* 0x0000000d0e023224 */ /* 0x000fe400078e0203 */
[----:B------:R-:W-:Y:S02]  /*0bc0*/  IMAD R11, R10, R4, R11 ;  /* 0x000000040a0b7224 */ /* 0x000fe400078e020b */
[----:B0-----:R-:W-:-:S02]  /*0bd0*/  IMAD R3, R6, R21, R22 ;  /* 0x0000001506037224 */ /* 0x001fc400078e0216 */
[----:B------:R-:W-:Y:S02]  /*0be0*/  IMAD R2, R11, R23, R2 ;  /* 0x000000170b027224 */ /* 0x000fe400078e0202 */
[----:B------:R-:W-:Y:S02]  /*0bf0*/  IMAD R3, R3, R24, R5 ;  /* 0x0000001803037224 */ /* 0x000fe400078e0205 */
[----:B------:R-:W-:-:S03]  /*0c00*/  IMAD.MOV.U32 R6, RZ, RZ, 0x1 ;  /* 0x00000001ff067424 */ /* 0x000fc600078e00ff */
[----:B------:R-:W-:Y:S02]  /*0c10*/  SEL R68, R3, R2, !P3 ;  /* 0x0000000203447207 */ /* 0x000fe40005800000 */
[----:B------:R-:W-:-:S07]  /*0c20*/  SEL R71, R2, R3, !P3 ;  /* 0x0000000302477207 */ /* 0x000fce0005800000 */
.L_x_4:
[----:B------:R-:W-:-:S08]  /*0c30*/  NOP ;  /* 0x0000000000007918 */ /* 0x000fd00000000000 */
[----:B------:R-:W0:Y:S02]  /*0c40*/  USETMAXREG.TRY_ALLOC.CTAPOOL UP0, 0xe8 ;  /* 0x000000e8000079c8 */ /* 0x000e240008000600 */
[----:B0-----:R-:W-:-:S13]  /*0c50*/  PLOP3.LUT P0, PT, PT, PT, UP0, 0x80, 0x0 ;  /* 0x000000000000781c */ /* 0x001fda0003f0f008 */
[----:B------:R-:W-:Y:S05]  /*0c60*/  @!P0 BRA `(.L_x_4) ;  /* 0xfffffffc00f08947 */ /* 0x000fea000383ffff */
[----:B------:R-:W-:Y:S01]  /*0c70*/  ULDC.64 UR4, c[0x0][0x598] ;  /* 0x0001660000047ab9 */ /* 0x000fe20000000a00 */
[----:B------:R-:W-:Y:S01]  /*0c80*/  ULDC.64 UR36, c[0x0][0x208] ;  /* 0x0000820000247ab9 */ /* 0x000fe20000000a00 */
[----:B------:R-:W-:-:S04]  /*0c90*/  ISETP.NE.U32.AND P0, PT, RZ, UR4, PT ;  /* 0x00000004ff007c0c */ /* 0x000fc8000bf05070 */
[----:B------:R-:W-:-:S13]  /*0ca0*/  ISETP.NE.AND.EX P0, PT, RZ, UR5, PT, P0 ;  /* 0x00000005ff007c0c */ /* 0x000fda000bf05300 */
[----:B------:R-:W-:Y:S05]  /*0cb0*/  @!P0 BRA `(.L_x_7) ;  /* 0x00000000001c8947 */ /* 0x000fea0003800000 */
[----:B------:R-:W0:Y:S02]  /*0cc0*/  LDC.64 R2, c[0x0][0x598] ;  /* 0x00016600ff027b82 */ /* 0x000e240000000a00 */
[----:B0-----:R-:W2:Y:S02]  /*0cd0*/  LDG.E.64 R2, desc[UR36][R2.64] ;  /* 0x0000002402027981 */ /* 0x001ea4000c1e1b00 */
[----:B--2---:R-:W-:-:S04]  /*0ce0*/  ISETP.NE.U32.AND P0, PT, R2, RZ, PT ;  /* 0x000000ff0200720c */ /* 0x004fc80003f05070 */
[----:B------:R-:W-:-:S13]  /*0cf0*/  ISETP.NE.AND.EX P0, PT, R3, RZ, PT, P0 ;  /* 0x000000ff0300720c */ /* 0x000fda0003f05300 */
[----:B------:R-:W-:Y:S05]  /*0d00*/  @!P0 BRA `(.L_x_7) ;  /* 0x0000000000088947 */ /* 0x000fea0003800000 */
[----:B------:R0:W5:Y:S01]  /*0d10*/  LD.E R56, desc[UR36][R2.64] ;  /* 0x0000002402387980 */ /* 0x000162000c101900 */
[----:B------:R-:W-:Y:S05]  /*0d20*/  BRA `(.L_x_8) ;  /* 0x0000000000247947 */ /* 0x000fea0003800000 */
.L_x_7:
[----:B------:R-:W-:Y:S02]  /*0d30*/  ULDC.64 UR4, c[0x0][0x588] ;  /* 0x0001620000047ab9 */ /* 0x000fe40000000a00 */
[----:B------:R-:W-:-:S04]  /*0d40*/  ISETP.NE.U32.AND P0, PT, RZ, UR4, PT ;  /* 0x00000004ff007c0c */ /* 0x000fc8000bf05070 */
[----:B------:R-:W-:-:S13]  /*0d50*/  ISETP.NE.AND.EX P0, PT, RZ, UR5, PT, P0 ;  /* 0x00000005ff007c0c */ /* 0x000fda000bf05300 */
[----:B------:R-:W-:Y:S05]  /*0d60*/  @!P0 BRA `(.L_x_9) ;  /* 0x00000000000c8947 */ /* 0x000fea0003800000 */
[----:B------:R-:W0:Y:S02]  /*0d70*/  LDC.64 R56, c[0x0][0x588] ;  /* 0x00016200ff387b82 */ /* 0x000e240000000a00 */
[----:B0-----:R1:W5:Y:S01]  /*0d80*/  LDG.E R56, desc[UR36][R56.64] ;  /* 0x0000002438387981 */ /* 0x001362000c1e1900 */
[----:B------:R-:W-:Y:S05]  /*0d90*/  BRA `(.L_x_8) ;  /* 0x0000000000087947 */ /* 0x000fea0003800000 */
.L_x_9:
[----:B------:R-:W-:Y:S02]  /*0da0*/  ULDC UR4, c[0x0][0x580] ;  /* 0x0001600000047ab9 */ /* 0x000fe40000000800 */
[----:B------:R-:W-:-:S07]  /*0db0*/  IMAD.U32 R56, RZ, RZ, UR4 ;  /* 0x00000004ff387e24 */ /* 0x000fce000f8e00ff */
.L_x_8:
[----:B------:R-:W-:Y:S02]  /*0dc0*/  ULDC.64 UR4, c[0x0][0x5a0] ;  /* 0x0001680000047ab9 */ /* 0x000fe40000000a00 */
[----:B------:R-:W-:-:S04]  /*0dd0*/  ISETP.NE.U32.AND P0, PT, RZ, UR4, PT ;  /* 0x00000004ff007c0c */ /* 0x000fc8000bf05070 */
[----:B------:R-:W-:-:S13]  /*0de0*/  ISETP.NE.AND.EX P0, PT, RZ, UR5, PT, P0 ;  /* 0x00000005ff007c0c */ /* 0x000fda000bf05300 */
[----:B------:R-:W-:Y:S05]  /*0df0*/  @!P0 BRA `(.L_x_10) ;  /* 0x00000000001c8947 */ /* 0x000fea0003800000 */
[----:B0-----:R-:W0:Y:S02]  /*0e00*/  LDC.64 R2, c[0x0][0x5a0] ;  /* 0x00016800ff027b82 */ /* 0x001e240000000a00 */
[----:B0-----:R-:W2:Y:S02]  /*0e10*/  LDG.E.64 R2, desc[UR36][R2.64] ;  /* 0x0000002402027981 */ /* 0x001ea4000c1e1b00 */
[----:B--2---:R-:W-:-:S04]  /*0e20*/  ISETP.NE.U32.AND P0, PT, R2, RZ, PT ;  /* 0x000000ff0200720c */ /* 0x004fc80003f05070 */
[----:B------:R-:W-:-:S13]  /*0e30*/  ISETP.NE.AND.EX P0, PT, R3, RZ, PT, P0 ;  /* 0x000000ff0300720c */ /* 0x000fda0003f05300 */
[----:B------:R-:W-:Y:S05]  /*0e40*/  @!P0 BRA `(.L_x_10) ;  /* 0x0000000000088947 */ /* 0x000fea0003800000 */
[----:B-1----:R0:W5:Y:S01]  /*0e50*/  LD.E R57, desc[UR36][R2.64] ;  /* 0x0000002402397980 */ /* 0x002162000c101900 */
[----:B------:R-:W-:Y:S05]  /*0e60*/  BRA `(.L_x_11) ;  /* 0x0000000000247947 */ /* 0x000fea0003800000 */
.L_x_10:
[----:B------:R-:W-:Y:S02]  /*0e70*/  ULDC.64 UR4, c[0x0][0x590] ;  /* 0x0001640000047ab9 */ /* 0x000fe40000000a00 */
[----:B------:R-:W-:-:S04]  /*0e80*/  ISETP.NE.U32.AND P0, PT, RZ, UR4, PT ;  /* 0x00000004ff007c0c */ /* 0x000fc8000bf05070 */
[----:B------:R-:W-:-:S13]  /*0e90*/  ISETP.NE.AND.EX P0, PT, RZ, UR5, PT, P0 ;  /* 0x00000005ff007c0c */ /* 0x000fda000bf05300 */
[----:B------:R-:W-:Y:S05]  /*0ea0*/  @!P0 BRA `(.L_x_12) ;  /* 0x00000000000c8947 */ /* 0x000fea0003800000 */
[----:B0-----:R-:W1:Y:S02]  /*0eb0*/  LDC.64 R2, c[0x0][0x590] ;  /* 0x00016400ff027b82 */ /* 0x001e640000000a00 */
[----:B-1----:R1:W5:Y:S01]  /*0ec0*/  LDG.E R57, desc[UR36][R2.64] ;  /* 0x0000002402397981 */ /* 0x002362000c1e1900 */
[----:B------:R-:W-:Y:S05]  /*0ed0*/  BRA `(.L_x_11) ;  /* 0x0000000000087947 */ /* 0x000fea0003800000 */
.L_x_12:
[----:B------:R-:W-:Y:S02]  /*0ee0*/  ULDC UR4, c[0x0][0x584] ;  /* 0x0001610000047ab9 */ /* 0x000fe40000000800 */
[----:B-1----:R-:W-:-:S07]  /*0ef0*/  IMAD.U32 R57, RZ, RZ, UR4 ;  /* 0x00000004ff397e24 */ /* 0x002fce000f8e00ff */
.L_x_11:
[----:B------:R-:W-:-:S13]  /*0f00*/  LOP3.LUT P0, RZ, R6, 0xff, RZ, 0xc0, !PT ;  /* 0x000000ff06ff7812 */ /* 0x000fda000780c0ff */
[----:B------:R-:W-:Y:S05]  /*0f10*/  @!P0 EXIT ;  /* 0x000000000000894d */ /* 0x000fea0003800000 */
[----:B------:R-:W2:Y:S01]  /*0f20*/  LDC R65, c[0x0][0x658] ;  /* 0x00019600ff417b82 */ /* 0x000ea20000000800 */
[C---:B------:R-:W-:Y:S01]  /*0f30*/  LOP3.LUT R67, R0.reuse, 0x3, RZ, 0xc0, !PT ;  /* 0x0000000300437812 */ /* 0x040fe200078ec0ff */
[----:B------:R-:W-:Y:S01]  /*0f40*/  ULDC.64 UR4, c[0x0][0x288] ;  /* 0x0000a20000047ab9 */ /* 0x000fe20000000a00 */
[----:B------:R-:W-:Y:S01]  /*0f50*/  SHF.R.U32.HI R58, RZ, 0x2, R0 ;  /* 0x00000002ff3a7819 */ /* 0x000fe20000011600 */
[----:B------:R-:W-:Y:S01]  /*0f60*/  IMAD.U32 R8, RZ, RZ, UR4 ;  /* 0x00000004ff087e24 */ /* 0x000fe2000f8e00ff */
[----:B------:R-:W-:Y:S01]  /*0f70*/  LOP3.LUT R4, R0, 0x7f, RZ, 0xc0, !PT ;  /* 0x0000007f00047812 */ /* 0x000fe200078ec0ff */
[----:B01----:R-:W-:Y:S01]  /*0f80*/  IMAD.SHL.U32 R3, R67, 0x8, RZ ;  /* 0x0000000843037824 */ /* 0x003fe200078e00ff */
[----:B------:R-:W-:Y:S01]  /*0f90*/  LOP3.LUT R12, R12, 0x1, RZ, 0xc0, !PT ;  /* 0x000000010c0c7812 */ /* 0x000fe200078ec0ff */
[----:B------:R-:W0:Y:S01]  /*0fa0*/  LDC.64 R6, c[0x0][0x5c8] ;  /* 0x00017200ff067b82 */ /* 0x000e220000000a00 */
[----:B------:R-:W-:Y:S01]  /*0fb0*/  LOP3.LUT R2, R58, 0x3, RZ, 0xc0, !PT ;  /* 0x000000033a027812 */ /* 0x000fe200078ec0ff */
[----:B------:R-:W-:Y:S01]  /*0fc0*/  UIADD3 UR4, UR5, 0x7f, URZ ;  /* 0x0000007f05047890 */ /* 0x000fe2000fffe03f */
[----:B------:R-:W-:Y:S01]  /*0fd0*/  SHF.R.U32.HI R4, RZ, 0x1, R4 ;  /* 0x00000001ff047819 */ /* 0x000fe20000011604 */
[----:B------:R-:W-:Y:S01]  /*0fe0*/  IMAD.SHL.U32 R5, R12, 0x40, RZ ;  /* 0x000000400c057824 */ /* 0x000fe200078e00ff */
[----:B------:R-:W-:Y:S01]  /*0ff0*/  LOP3.LUT R3, R3, 0x18, R2, 0xe2, !PT ;  /* 0x0000001803037812 */ /* 0x000fe200078ee202 */
[----:B------:R-:W-:Y:S01]  /*1000*/  USHF.R.S32.HI UR5, URZ, 0x1f, UR4 ;  /* 0x0000001f3f057899 */ /* 0x000fe20008011404 */
[----:B------:R-:W-:Y:S01]  /*1010*/  LOP3.LUT R2, R58, 0x7, RZ, 0xc0, !PT ;  /* 0x000000073a027812 */ /* 0x000fe200078ec0ff */
[----:B------:R-:W1:Y:S01]  /*1020*/  LDC R61, c[0x0][0x600] ;  /* 0x00018000ff3d7b82 */ /* 0x000e620000000800 */
[----:B------:R-:W-:Y:S01]  /*1030*/  LOP3.LUT R23, R4, 0x30, RZ, 0xc0, !PT ;  /* 0x0000003004177812 */ /* 0x000fe200078ec0ff */
[----:B------:R-:W-:Y:S01]  /*1040*/  IMAD.SHL.U32 R66, R0, 0x40, RZ ;  /* 0x0000004000427824 */ /* 0x000fe200078e00ff */
[--C-:B------:R-:W-:Y:S01]  /*1050*/  LOP3.LUT R22, R5, 0x40, R2.reuse, 0xe2, !PT ;  /* 0x0000004005167812 */ /* 0x100fe200078ee202 */
[----:B------:R-:W-:Y:S01]  /*1060*/  IMAD.MOV.U32 R4, RZ, RZ, 0x1 ;  /* 0x00000001ff047424 */ /* 0x000fe200078e00ff */
[----:B------:R-:W-:Y:S01]  /*1070*/  IADD3 R5, RZ, -R23, -R2 ;  /* 0x80000017ff057210 */ /* 0x000fe20007ffe802 */
[----:B------:R-:W-:Y:S01]  /*1080*/  IMAD.MOV.U32 R2, RZ, RZ, -0x1 ;  /* 0xffffffffff027424 */ /* 0x000fe200078e00ff */
[----:B------:R-:W-:Y:S01]  /*1090*/  ULEA.HI UR5, UR5, UR4, URZ, 0x7 ;  /* 0x0000000405057291 */ /* 0x000fe2000f8f383f */
[----:B------:R-:W-:Y:S01]  /*10a0*/  LOP3.LUT R3, R3, 0x4, R58, 0xf8, !PT ;  /* 0x0000000403037812 */ /* 0x000fe200078ef83a */
[----:B------:R-:W-:Y:S01]  /*10b0*/  IMAD R67, R67, -0x2, R8 ;  /* 0xfffffffe43437824 */ /* 0x000fe200078e0208 */
[----:B------:R-:W-:Y:S01]  /*10c0*/  ULDC UR4, c[0x0][0x284] ;  /* 0x0000a10000047ab9 */ /* 0x000fe20000000800 */
[----:B--2---:R-:W-:Y:S01]  /*10d0*/  SHF.L.U32 R60, R2, R65, RZ ;  /* 0x00000041023c7219 */ /* 0x004fe200000006ff */
[----:B------:R-:W-:Y:S01]  /*10e0*/  IMAD R5, R12, -0x40, R5 ;  /* 0xffffffc00c057824 */ /* 0x000fe200078e0205 */
[----:B------:R-:W-:Y:S01]  /*10f0*/  LOP3.LUT R2, R0, 0x80, RZ, 0xc0, !PT ;  /* 0x0000008000027812 */ /* 0x000fe200078ec0ff */
[----:B------:R-:W-:Y:S01]  /*1100*/  USHF.R.S32.HI UR40, URZ, 0x7, UR5 ;  /* 0x000000073f287899 */ /* 0x000fe20008011405 */
[----:B------:R-:W-:Y:S01]  /*1110*/  LOP3.LUT R22, R22, R23, RZ, 0xfc, !PT ;  /* 0x0000001716167212 */ /* 0x000fe200078efcff */
[----:B0-----:R-:W-:Y:S01]  /*1120*/  IMAD.SHL.U32 R63, R6, 0x8, RZ ;  /* 0x00000008063f7824 */ /* 0x001fe200078e00ff */
[----:B------:R-:W-:Y:S01]  /*1130*/  LOP3.LUT P0, RZ, R58, 0x4, RZ, 0xc0, !PT ;  /* 0x000000043aff7812 */ /* 0x000fe2000780c0ff */
[----:B------:R-:W-:Y:S01]  /*1140*/  IMAD.SHL.U32 R62, R0, 0x2, RZ ;  /* 0x00000002003e7824 */ /* 0x000fe200078e00ff */
[----:B------:R-:W-:Y:S01]  /*1150*/  LOP3.LUT R66, R3, 0x3800, R66, 0xf8, !PT ;  /* 0x0000380003427812 */ /* 0x000fe200078ef842 */
[----:B------:R-:W-:Y:S01]  /*1160*/  VIADD R59, R5, UR4 ;  /* 0x00000004053b7c36 */ /* 0x000fe20008000000 */
[----:B------:R-:W-:Y:S01]  /*1170*/  SHF.L.U32 R65, R4, R65, RZ ;  /* 0x0000004104417219 */ /* 0x000fe200000006ff */
[----:B------:R-:W-:Y:S01]  /*1180*/  IMAD.MOV.U32 R23, RZ, RZ, RZ ;  /* 0x000000ffff177224 */ /* 0x000fe200078e00ff */
[----:B------:R-:W-:Y:S01]  /*1190*/  SHF.L.U64.HI R64, R6, 0x3, R7 ;  /* 0x0000000306407819 */ /* 0x000fe20000010207 */
[----:B-1----:R-:W-:Y:S01]  /*11a0*/  VIADD R61, R61, 0xffffffff ;  /* 0xffffffff3d3d7836 */ /* 0x002fe20000000000 */
[----:B------:R-:W-:Y:S01]  /*11b0*/  LOP3.LUT R70, R16, 0x1, RZ, 0xfc, !PT ;  /* 0x0000000110467812 */ /* 0x000fe200078efcff */
[----:B------:R-:W-:Y:S01]  /*11c0*/  UIADD3 UR41, UR40, -0x1, URZ ;  /* 0xffffffff28297890 */ /* 0x000fe2000fffe03f */
[----:B------:R-:W-:Y:S01]  /*11d0*/  SHF.R.U32.HI R2, RZ, 0x7, R2 ;  /* 0x00000007ff027819 */ /* 0x000fe20000011602 */
[----:B------:R-:W-:Y:S01]  /*11e0*/  UMOV UR38, URZ ;  /* 0x0000003f00267c82 */ /* 0x000fe20008000000 */
[----:B------:R-:W-:Y:S01]  /*11f0*/  LOP3.LUT R60, RZ, R60, RZ, 0x33, !PT ;  /* 0x0000003cff3c7212 */ /* 0x000fe200078e33ff */
[----:B------:R-:W-:-:S08]  /*1200*/  UMOV UR39, URZ ;  /* 0x0000003f00277c82 */ /* 0x000fd00008000000 */
.L_x_105:
[----:B0-----:R-:W0:Y:S01]  /*1210*/  S2R R3, SR_CgaCtaId ;  /* 0x0000000000037919 */ /* 0x001e220000008800 */
[----:B------:R-:W-:-:S04]  /*1220*/  MOV R0, 0x400 ;  /* 0x0000040000007802 */ /* 0x000fc80000000f00 */
[----:B0-----:R-:W-:-:S05]  /*1230*/  LEA R24, R3, R0, 0x18 ;  /* 0x0000000003187211 */ /* 0x001fca00078ec0ff */
[----:B------:R-:W-:-:S05]  /*1240*/  VIADD R0, R24, 0x800 ;  /* 0x0000080018007836 */ /* 0x000fca0000000000 */
[----:B------:R-:W-:-:S13]  /*1250*/  LOP3.LUT P0, RZ, R0, 0x9f, RZ, 0xc0, !PT ;  /* 0x0000009f00ff7812 */ /* 0x000fda000780c0ff */
[----:B-12345:R-:W-:Y:S05]  /*1260*/  @!P0 BRA `(.L_x_13) ;  /* 0x0000000000408947 */ /* 0x03efea0003800000 */
[----:B------:R-:W-:Y:S01]  /*1270*/  MOV R0, 0x0 ;  /* 0x0000000000007802 */ /* 0x000fe20000000f00 */
[----:B------:R-:W-:Y:S01]  /*1280*/  ULDC.64 UR4, c[0x4][0x70] ;  /* 0x01001c0000047ab9 */ /* 0x000fe20000000a00 */
[----:B------:R-:W-:Y:S01]  /*1290*/  ULDC.64 UR6, c[0x4][0x8] ;  /* 0x0100020000067ab9 */ /* 0x000fe20000000a00 */
[----:B------:R-:W-:Y:S01]  /*12a0*/  IMAD.U32 R4, RZ, RZ, UR4 ;  /* 0x00000004ff047e24 */ /* 0x000fe2000f8e00ff */
[----:B------:R0:W1:Y:S01]  /*12b0*/  LDC.64 R14, c[0x4][R0] ;  /* 0x01000000000e7b82 */ /* 0x0000620000000a00 */
[----:B------:R-:W-:Y:S01]  /*12c0*/  IMAD.U32 R5, RZ, RZ, UR5 ;  /* 0x00000005ff057e24 */ /* 0x000fe2000f8e00ff */
[----:B------:R-:W-:Y:S01]  /*12d0*/  ULDC.64 UR4, c[0x4][0x78] ;  /* 0x01001e0000047ab9 */ /* 0x000fe20000000a00 */
[----:B------:R-:W-:Y:S02]  /*12e0*/  IMAD.U32 R10, RZ, RZ, UR6 ;  /* 0x00000006ff0a7e24 */ /* 0x000fe4000f8e00ff */
[----:B------:R-:W-:Y:S02]  /*12f0*/  IMAD.U32 R6, RZ, RZ, UR4 ;  /* 0x00000004ff067e24 */ /* 0x000fe4000f8e00ff */
[----:B------:R-:W-:-:S02]  /*1300*/  IMAD.U32 R7, RZ, RZ, UR5 ;  /* 0x00000005ff077e24 */ /* 0x000fc4000f8e00ff */
[----:B------:R-:W-:Y:S02]  /*1310*/  IMAD.U32 R11, RZ, RZ, UR7 ;  /* 0x00000007ff0b7e24 */ /* 0x000fe4000f8e00ff */
[----:B------:R-:W-:Y:S02]  /*1320*/  IMAD.MOV.U32 R8, RZ, RZ, 0x70 ;  /* 0x00000070ff087424 */ /* 0x000fe400078e00ff */
[----:B------:R-:W-:Y:S02]  /*1330*/  IMAD.MOV.U32 R12, RZ, RZ, 0x1 ;  /* 0x00000001ff0c7424 */ /* 0x000fe400078e00ff */
[----:B0-----:R-:W-:-:S07]  /*1340*/  IMAD.MOV.U32 R13, RZ, RZ, RZ ;  /* 0x000000ffff0d7224 */ /* 0x001fce00078e00ff */
[----:B------:R-:W-:-:S07]  /*1350*/  LEPC R20, `(.L_x_13) ;  /* 0x000000001014794e */ /* 0x000fce0000000000 */
[----:B-1---5:R-:W-:Y:S05]  /*1360*/  CALL.ABS.NOINC R14 ;  /* 0x000000000e007343 */ /* 0x022fea0003c00000 */
.L_x_13:
[----:B------:R-:W-:-:S05]  /*1370*/  VIADD R25, R24, 0x20800 ;  /* 0x0002080018197836 */ /* 0x000fca0000000000 */
[----:B------:R-:W-:-:S13]  /*1380*/  LOP3.LUT P0, RZ, R25, 0x3ff, RZ, 0xc0, !PT ;  /* 0x000003ff19ff7812 */ /* 0x000fda000780c0ff */
[----:B------:R-:W-:Y:S05]  /*1390*/  @!P0 BRA `(.L_x_14) ;  /* 0x00000000007c8947 */ /* 0x000fea0003800000 */
        /* <DEDUP_REMOVED lines=16> */
.L_x_15:
[----:B------:R0:W1:Y:S01]  /*14a0*/  LDC.64 R14, c[0x4][R19] ;  /* 0x01000000130e7b82 */ /* 0x0000620000000a00 */
[----:B------:R-:W-:Y:S01]  /*14b0*/  ULDC.64 UR4, c[0x4][0x70] ;  /* 0x01001c0000047ab9 */ /* 0x000fe20000000a00 */
[----:B------:R-:W-:Y:S01]  /*14c0*/  ULDC.64 UR6, c[0x4][0x10] ;  /* 0x0100040000067ab9 */ /* 0x000fe20000000a00 */
[----:B------:R-:W-:Y:S02]  /*14d0*/  IMAD.U32 R4, RZ, RZ, UR4 ;  /* 0x00000004ff047e24 */ /* 0x000fe4000f8e00ff */
        /* <DEDUP_REMOVED lines=10> */
[----:B-1----:R-:W-:Y:S05]  /*1580*/  CALL.ABS.NOINC R14 ;  /* 0x000000000e007343 */ /* 0x002fea0003c00000 */
.L_x_14:
[----:B------:R-:W-:Y:S01]  /*1590*/  UMOV UR4, 0xffffffff ;  /* 0xffffffff00047882 */ /* 0x000fe20000000000 */
[----:B------:R-:W-:Y:S02]  /*15a0*/  ISETP.NE.AND P0, PT, R70, 0x3, PT ;  /* 0x000000034600780c */ /* 0x000fe40003f05270 */
[----:B------:R-:W-:Y:S11]  /*15b0*/  BRA.DIV UR4, `(.L_x_16) ;  /* 0x0000006e04e87947 */ /* 0x000ff6000b800000 */
.L_x_131:
[----:B------:R-:W-:Y:S05]  /*15c0*/  @!P0 BRA `(.L_x_17) ;  /* 0x0000000000048947 */ /* 0x000fea0003800000 */
[----:B------:R-:W-:Y:S01]  /*15d0*/  BPT.TRAP 0x1 ;  /* 0x000000040000795c */ /* 0x000fe20000300000 */
.L_x_17:
[----:B------:R-:W-:Y:S02]  /*15e0*/  IMAD.U32 R0, RZ, RZ, UR38 ;  /* 0x00000026ff007e24 */ /* 0x000fe4000f8e00ff */
[----:B------:R-:W-:-:S03]  /*15f0*/  IMAD.U32 R3, RZ, RZ, UR39 ;  /* 0x00000027ff037e24 */ /* 0x000fc6000f8e00ff */
[----:B------:R-:W-:Y:S01]  /*1600*/  SHF.L.U32 R0, R0, 0x1f, RZ ;  /* 0x0000001f00007819 */ /* 0x000fe200000006ff */
[----:B------:R-:W-:-:S04]  /*1610*/  IMAD R3, R3, 0x8, R24 ;  /* 0x0000000803037824 */ /* 0x000fc800078e0218 */
[----:B------:R0:W1:Y:S01]  /*1620*/  SYNCS.PHASECHK.TRANS64.TRYWAIT P1, [R3+URZ], R0 ;  /* 0x00000000030075a7 */ /* 0x000062000802017f */
[----:B------:R-:W-:Y:S05]  /*1630*/  @!P0 BRA `(.L_x_18) ;  /* 0x0000000000048947 */ /* 0x000fea0003800000 */
[----:B------:R-:W-:Y:S01]  /*1640*/  BPT.TRAP 0x1 ;  /* 0x000000040000795c */ /* 0x000fe20000300000 */
.L_x_18:
[----:B-1----:R-:W-:Y:S05]  /*1650*/  @P1 BRA `(.L_x_19) ;  /* 0x0000000000081947 */ /* 0x002fea0003800000 */
[----:B------:R-:W1:Y:S02]  /*1660*/  SYNCS.PHASECHK.TRANS64.TRYWAIT P1, [R3+URZ], R0 ;  /* 0x00000000030075a7 */ /* 0x000e64000802017f */
[----:B-1----:R-:W-:Y:S05]  /*1670*/  @!P1 BRA `(.L_x_20) ;  /* 0x0000006c00d89947 */ /* 0x002fea0003800000 */
.L_x_19:
[----:B------:R-:W-:-:S04]  /*1680*/  UIADD3 UR4, UR39, 0x1, URZ ;  /* 0x0000000127047890 */ /* 0x000fc8000fffe03f */
[----:B------:R-:W-:Y:S02]  /*1690*/  UISETP.NE.AND UP0, UPT, UR4, 0x2, UPT ;  /* 0x000000020400788c */ /* 0x000fe4000bf05270 */
[----:B01----:R-:W-:Y:S02]  /*16a0*/  IMAD.U32 R0, RZ, RZ, UR4 ;  /* 0x00000004ff007e24 */ /* 0x003fe4000f8e00ff */
[----:B------:R-:W-:Y:S02]  /*16b0*/  USEL UR4, URZ, 0x1, UP0 ;  /* 0x000000013f047887 */ /* 0x000fe40008000000 */
[----:B------:R-:W-:Y:S02]  /*16c0*/  PLOP3.LUT P1, PT, PT, PT, UP0, 0x80, 0x0 ;  /* 0x000000000000781c */ /* 0x000fe40003f2f008 */
[----:B------:R-:W-:Y:S02]  /*16d0*/  ULOP3.LUT UR4, UR38, UR4, URZ, 0x3c, !UPT ;  /* 0x0000000426047292 */ /* 0x000fe4000f8e3c3f */
[----:B------:R-:W-:-:S04]  /*16e0*/  SEL R0, R0, RZ, P1 ;  /* 0x000000ff00007207 */ /* 0x000fc80000800000 */
[----:B------:R-:W-:Y:S01]  /*16f0*/  IMAD.U32 R10, RZ, RZ, UR4 ;  /* 0x00000004ff0a7e24 */ /* 0x000fe2000f8e00ff */
[----:B------:R-:W-:Y:S06]  /*1700*/  @!P0 BRA `(.L_x_21) ;  /* 0x0000000000048947 */ /* 0x000fec0003800000 */
[----:B------:R-:W-:Y:S01]  /*1710*/  BPT.TRAP 0x1 ;  /* 0x000000040000795c */ /* 0x000fe20000300000 */
.L_x_21:
[----:B------:R-:W-:Y:S01]  /*1720*/  IMAD.U32 R3, RZ, RZ, UR39 ;  /* 0x00000027ff037e24 */ /* 0x000fe2000f8e00ff */
[----:B------:R-:W-:Y:S02]  /*1730*/  LOP3.LUT P2, RZ, R58, 0x4, RZ, 0xc0, !PT ;  /* 0x000000043aff7812 */ /* 0x000fe4000784c0ff */
[----:B------:R-:W-:Y:S01]  /*1740*/  SHF.L.U32 R6, R10, 0x1f, RZ ;  /* 0x0000001f0a067819 */ /* 0x000fe200000006ff */
[----:B------:R-:W-:-:S04]  /*1750*/  IMAD R3, R3, 0x4000, R66 ;  /* 0x0000400003037824 */ /* 0x000fc800078e0242 */
[--C-:B------:R-:W-:Y:S02]  /*1760*/  IMAD R4, R3, 0x4, R24.reuse ;  /* 0x0000000403047824 */ /* 0x100fe400078e0218 */
[----:B------:R-:W-:Y:S02]  /*1770*/  IMAD R3, R0, 0x8, R24 ;  /* 0x0000000800037824 */ /* 0x000fe400078e0218 */
[C---:B------:R-:W-:Y:S02]  /*1780*/  VIADD R7, R4.reuse, 0x800 ;  /* 0x0000080004077836 */ /* 0x040fe40000000000 */
[----:B------:R-:W-:Y:S01]  /*1790*/  VIADD R5, R4, 0x890 ;  /* 0x0000089004057836 */ /* 0x000fe20000000000 */
[----:B------:R0:W1:Y:S01]  /*17a0*/  SYNCS.PHASECHK.TRANS64.TRYWAIT P1, [R3+URZ], R6 ;  /* 0x00000006030075a7 */ /* 0x000062000802017f */
[----:B------:R-:W-:Y:S01]  /*17b0*/  @P2 VIADD R5, R7, 0x70 ;  /* 0x0000007007052836 */ /* 0x000fe20000000000 */
[----:B------:R0:W2:Y:S06]  /*17c0*/  LDS R72, [R4+0x800] ;  /* 0x0008000004487984 */ /* 0x0000ac0000000800 */
[----:B------:R-:W-:Y:S05]  /*17d0*/  WARPSYNC.ALL ;  /* 0x0000000000007948 */ /* 0x000fea0003800000 */
[----:B------:R-:W-:Y:S01]  /*17e0*/  LDS R73, [R4+0x1800] ;  /* 0x0018000004497984 */ /* 0x000fe20000000800 */
[----:B------:R-:W-:-:S03]  /*17f0*/  ISETP.NE.AND P2, PT, RZ, UR41, PT ;  /* 0x00000029ff007c0c */ /* 0x000fc6000bf45270 */
[----:B------:R-:W-:Y:S04]  /*1800*/  LDS R76, [R4+0x900] ;  /* 0x00090000044c7984 */ /* 0x000fe80000000800 */
[----:B------:R-:W-:Y:S04]  /*1810*/  LDS R77, [R4+0x1900] ;  /* 0x00190000044d7984 */ /* 0x000fe80000000800 */
[----:B------:R-:W-:Y:S04]  /*1820*/  LDS R74, [R5] ;  /* 0x00000000054a7984 */ /* 0x000fe80000000800 */
[----:B------:R-:W2:Y:S04]  /*1830*/  LDS R75, [R5+0x1000] ;  /* 0x00100000054b7984 */ /* 0x000ea80000000800 */
[----:B------:R-:W-:Y:S04]  /*1840*/  LDS R78, [R5+0x100] ;  /* 0x00010000054e7984 */ /* 0x000fe80000000800 */
[----:B------:R-:W3:Y:S01]  /*1850*/  LDS R79, [R5+0x1100] ;  /* 0x00110000054f7984 */ /* 0x000ee20000000800 */
[----:B------:R-:W-:Y:S01]  /*1860*/  R2UR UR4, R25 ;  /* 0x00000000190472ca */ /* 0x000fe200000e0000 */
[----:B------:R-:W-:Y:S01]  /*1870*/  UMOV UR7, 0x40000040 ;  /* 0x4000004000077882 */ /* 0x000fe20000000000 */
[----:B--2---:R-:W-:Y:S01]  /*1880*/  WARPGROUP.ARRIVE ;  /* 0x00000000000079c5 */ /* 0x004fe20000000000 */
[----:B------:R-:W-:-:S10]  /*1890*/  UMOV UR11, 0x40000040 ;  /* 0x40000040000b7882 */ /* 0x000fd40000000000 */
[----:B------:R-:W-:-:S04]  /*18a0*/  USHF.R.U32.HI UR4, URZ, 0x4, UR4 ;  /* 0x000000043f047899 */ /* 0x000fc80008011604 */
[----:B------:R-:W-:-:S04]  /*18b0*/  ULOP3.LUT UR4, UR4, 0x3fff, URZ, 0xc0, !UPT ;  /* 0x00003fff04047892 */ /* 0x000fc8000f8ec03f */
[----:B------:R-:W-:-:S04]  /*18c0*/  ULOP3.LUT UR4, UR4, 0x10000, URZ, 0xfc, !UPT ;  /* 0x0001000004047892 */ /* 0x000fc8000f8efc3f */
[----:B------:R-:W-:-:S04]  /*18d0*/  ULEA UR6, UR39, UR4, 0xb ;  /* 0x0000000427067291 */ /* 0x000fc8000f8e583f */
[----:B------:R-:W-:-:S05]  /*18e0*/  UIADD3 UR8, UR6, 0x2, URZ ;  /* 0x0000000206087890 */ /* 0x000fca000fffe03f */
[----:B------:R-:W-:Y:S01]  /*18f0*/  HGMMA.64x64x8.F32.TF32 R24, R72, gdesc[UR4], RZ, !UPT, gsb0 ;  /* 0x04e0000448187df0 */ /* 0x000fe2000c0028ff */
[----:B------:R-:W-:Y:S01]  /*1900*/  UMOV UR7, 0x40000040 ;  /* 0x4000004000077882 */ /* 0x000fe20000000000 */
[----:B------:R-:W-:Y:S01]  /*1910*/  UMOV UR10, UR8 ;  /* 0x00000008000a7c82 */ /* 0x000fe20008000000 */
[----:B------:R-:W-:Y:S01]  /*1920*/  UIADD3 UR8, UR6, 0x4, URZ ;  /* 0x0000000406087890 */ /* 0x000fe2000fffe03f */
[----:B------:R-:W-:Y:S02]  /*1930*/  WARPGROUP.DEPBAR.LE gsb0, 0x0 ;  /* 0x00008000000079c5 */ /* 0x000fe40000010000 */
[----:B---3--:R-:W-:-:S06]  /*1940*/  WARPGROUP.ARRIVE ;  /* 0x00000000000079c5 */ /* 0x008fcc0000000000 */
[----:B------:R-:W-:Y:S01]  /*1950*/  HGMMA.64x64x8.F32.TF32 R24, R76, gdesc[UR8], R24, gsb0 ;  /* 0x04e000084c187df0 */ /* 0x000fe20008002818 */
[----:B------:R-:W-:Y:S01]  /*1960*/  UMOV UR10, UR8 ;  /* 0x00000008000a7c82 */ /* 0x000fe20008000000 */
[----:B------:R-:W-:Y:S01]  /*1970*/  UMOV UR11, 0x40000040 ;  /* 0x40000040000b7882 */ /* 0x000fe20000000000 */
[----:B------:R-:W-:Y:S01]  /*1980*/  UIADD3 UR8, UR6, 0x6, URZ ;  /* 0x0000000606087890 */ /* 0x000fe2000fffe03f */
[----:B------:R-:W-:Y:S02]  /*1990*/  WARPGROUP.DEPBAR.LE gsb0, 0x0 ;  /* 0x00008000000079c5 */ /* 0x000fe40000010000 */
[----:B------:R-:W-:Y:S04]  /*19a0*/  LDS R72, [R4+0xa00] ;  /* 0x000a000004487984 */ /* 0x000fe80000000800 */
[----:B------:R-:W-:Y:S04]  /*19b0*/  LDS R73, [R4+0x1a00] ;  /* 0x001a000004497984 */ /* 0x000fe80000000800 */
[----:B------:R-:W-:Y:S04]  /*19c0*/  LDS R74, [R5+0x200] ;  /* 0x00020000054a7984 */ /* 0x000fe80000000800 */
[----:B------:R-:W2:Y:S02]  /*19d0*/  LDS R75, [R5+0x1200] ;  /* 0x00120000054b7984 */ /* 0x000ea40000000800 */
[----:B--2---:R-:W-:-:S06]  /*19e0*/  WARPGROUP.ARRIVE ;  /* 0x00000000000079c5 */ /* 0x004fcc0000000000 */
        /* <DEDUP_REMOVED lines=103> */
[----:B------:R-:W-:Y:S02]  /*2060*/  UIADD3 UR8, UR6, 0x604, URZ ;  /* 0x0000060406087890 */ /* 0x000fe4000fffe03f */
        /* <DEDUP_REMOVED lines=10> */
[----:B------:R-:W-:Y:S02]  /*2110*/  WARPGROUP.DEPBAR.LE gsb0, 0x0 ;  /* 0x00008000000079c5 */ /* 0x000fe40000010000 */
[----:B------:R-:W-:Y:S04]  /*2120*/  LDS R72, [R4+0x1600] ;  /* 0x0016000004487984 */ /* 0x000fe80000000800 */
[----:B------:R-:W-:Y:S04]  /*2130*/  LDS R73, [R4+0x2600] ;  /* 0x0026000004497984 */ /* 0x000fe80000000800 */
[----:B------:R-:W-:Y:S04]  /*2140*/  LDS R74, [R5+0xe00] ;  /* 0x000e0000054a7984 */ /* 0x000fe80000000800 */
[----:B------:R-:W2:Y:S02]  /*2150*/  LDS R75, [R5+0x1e00] ;  /* 0x001e0000054b7984 */ /* 0x000ea40000000800 */
[----:B--2---:R-:W-:-:S06]  /*2160*/  WARPGROUP.ARRIVE ;  /* 0x00000000000079c5 */ /* 0x004fcc0000000000 */
[----:B------:R-:W-:Y:S03]  /*2170*/  HGMMA.64x64x8.F32.TF32 R24, R72, gdesc[UR8], R24, gsb0 ;  /* 0x04e0000848187df0 */ /* 0x000fe60008002818 */
        /* <DEDUP_REMOVED lines=8> */
[----:B------:R-:W-:Y:S05]  /*2200*/  @!P2 BRA `(.L_x_22) ;  /* 0x000000180078a947 */ /* 0x000fea0003800000 */
[----:B------:R-:W-:Y:S05]  /*2210*/  @!P0 BRA `(.L_x_23) ;  /* 0x0000000000048947 */ /* 0x000fea0003800000 */
[----:B------:R-:W-:Y:S01]  /*2220*/  BPT.TRAP 0x1 ;  /* 0x000000040000795c */ /* 0x000fe20000300000 */
.L_x_23:
[----:B-1----:R-:W-:Y:S05]  /*2230*/  @P1 BRA `(.L_x_24) ;  /* 0x0000000000181947 */ /* 0x002fea0003800000 */
[----:B------:R-:W1:Y:S01]  /*2240*/  S2UR UR6, SR_CgaCtaId ;  /* 0x00000000000679c3 */ /* 0x000e620000008800 */
[----:B------:R-:W-:Y:S02]  /*2250*/  UMOV UR5, 0x400 ;  /* 0x0000040000057882 */ /* 0x000fe40000000000 */
[----:B-1----:R-:W-:-:S06]  /*2260*/  ULEA UR5, UR6, UR5, 0x18 ;  /* 0x0000000506057291 */ /* 0x002fcc000f8ec03f */
[----:B0-----:R-:W-:-:S04]  /*2270*/  LEA R3, R0, UR5, 0x3 ;  /* 0x0000000500037c11 */ /* 0x001fc8000f8e18ff */
[----:B------:R-:W0:Y:S02]  /*2280*/  SYNCS.PHASECHK.TRANS64.TRYWAIT P1, [R3+URZ], R6 ;  /* 0x00000006030075a7 */ /* 0x000e24000802017f */
[----:B0-----:R-:W-:Y:S05]  /*2290*/  @!P1 BRA `(.L_x_25) ;  /* 0x0000006000e49947 */ /* 0x001fea0003800000 */
.L_x_24:
[----:B------:R-:W1:Y:S01]  /*22a0*/  S2UR UR5, SR_CgaCtaId ;  /* 0x00000000000579c3 */ /* 0x000e620000008800 */
[----:B------:R-:W-:Y:S01]  /*22b0*/  IMAD.SHL.U32 R7, R0, 0x4000, RZ ;  /* 0x0000400000077824 */ /* 0x000fe200078e00ff */
[----:B------:R-:W-:Y:S01]  /*22c0*/  UMOV UR6, 0x400 ;  /* 0x0000040000067882 */ /* 0x000fe20000000000 */
[----:B------:R-:W-:Y:S02]  /*22d0*/  LOP3.LUT P1, RZ, R58, 0x4, RZ, 0xc0, !PT ;  /* 0x000000043aff7812 */ /* 0x000fe4000782c0ff */
[----:B0-----:R-:W-:Y:S01]  /*22e0*/  IMAD.IADD R3, R66, 0x1, R7 ;  /* 0x0000000142037824 */ /* 0x001fe200078e0207 */
[----:B-1----:R-:W-:-:S03]  /*22f0*/  ULEA UR6, UR5, UR6, 0x18 ;  /* 0x0000000605067291 */ /* 0x002fc6000f8ec03f */
[----:B------:R-:W-:-:S03]  /*2300*/  UMOV UR5, UR39 ;  /* 0x0000002700057c82 */ /* 0x000fc60008000000 */
[----:B------:R-:W-:-:S05]  /*2310*/  LEA R3, R3, UR6, 0x2 ;  /* 0x0000000603037c11 */ /* 0x000fca000f8e10ff */
[C---:B------:R-:W-:Y:S01]  /*2320*/  VIADD R5, R3.reuse, 0x800 ;  /* 0x0000080003057836 */ /* 0x040fe20000000000 */
[----:B------:R0:W1:Y:S01]  /*2330*/  LDS R76, [R3+0x800] ;  /* 0x00080000034c7984 */ /* 0x0000620000000800 */
[----:B------:R-:W-:Y:S02]  /*2340*/  VIADD R4, R3, 0x890 ;  /* 0x0000089003047836 */ /* 0x000fe40000000000 */
[----:B------:R-:W-:Y:S01]  /*2350*/  @P1 VIADD R4, R5, 0x70 ;  /* 0x0000007005041836 */ /* 0x000fe20000000000 */
[----:B------:R0:W2:Y:S01]  /*2360*/  LDS R77, [R3+0x1800] ;  /* 0x00180000034d7984 */ /* 0x0000a20000000800 */
[----:B------:R-:W3:Y:S03]  /*2370*/  LDC R5, c[0x0][0x28c] ;  /* 0x0000a300ff057b82 */ /* 0x000ee60000000800 */
[----:B------:R0:W4:Y:S04]  /*2380*/  LDS R78, [R4] ;  /* 0x00000000044e7984 */ /* 0x0001280000000800 */
[----:B------:R0:W0:Y:S01]  /*2390*/  LDS R79, [R4+0x1000] ;  /* 0x00100000044f7984 */ /* 0x0000220000000800 */
[----:B---3--:R-:W-:-:S13]  /*23a0*/  ISETP.GE.AND P1, PT, R5, 0x101, PT ;  /* 0x000001010500780c */ /* 0x008fda0003f26270 */
[----:B012-4-:R-:W-:Y:S05]  /*23b0*/  @!P1 BRA `(.L_x_26) ;  /* 0x0000000c00209947 */ /* 0x017fea0003800000 */
[----:B------:R-:W-:Y:S01]  /*23c0*/  R2UR UR9, R0 ;  /* 0x00000000000972ca */ /* 0x000fe200000e0000 */
[----:B------:R-:W-:Y:S01]  /*23d0*/  IMAD.U32 R3, RZ, RZ, UR41 ;  /* 0x00000029ff037e24 */ /* 0x000fe2000f8e00ff */
[----:B------:R-:W-:-:S13]  /*23e0*/  UMOV UR5, UR39 ;  /* 0x0000002700057c82 */ /* 0x000fda0008000000 */
.L_x_34:
[----:B------:R-:W-:-:S04]  /*23f0*/  UIADD3 UR6, UR9, 0x1, URZ ;  /* 0x0000000109067890 */ /* 0x000fc8000fffe03f */
[----:B------:R-:W-:-:S04]  /*2400*/  UISETP.NE.AND UP0, UPT, UR6, 0x2, UPT ;  /* 0x000000020600788c */ /* 0x000fc8000bf05270 */
[----:B------:R-:W-:Y:S02]  /*2410*/  USEL UR7, URZ, 0x1, UP0 ;  /* 0x000000013f077887 */ /* 0x000fe40008000000 */
[----:B------:R-:W-:-:S04]  /*2420*/  USEL UR6, UR6, URZ, UP0 ;  /* 0x0000003f06067287 */ /* 0x000fc80008000000 */
[----:B------:R-:W-:Y:S02]  /*2430*/  LOP3.LUT R10, R10, UR7, RZ, 0x3c, !PT ;  /* 0x000000070a0a7c12 */ /* 0x000fe4000f8e3cff */
[----:B------:R-:W-:Y:S01]  /*2440*/  IMAD.U32 R0, RZ, RZ, UR6 ;  /* 0x00000006ff007e24 */ /* 0x000fe2000f8e00ff */
[----:B0-----:R-:W-:Y:S06]  /*2450*/  @!P0 BRA `(.L_x_27) ;  /* 0x0000000000048947 */ /* 0x001fec0003800000 */
[----:B------:R-:W-:Y:S01]  /*2460*/  BPT.TRAP 0x1 ;  /* 0x000000040000795c */ /* 0x000fe20000300000 */
.L_x_27:
[----:B------:R-:W0:Y:S01]  /*2470*/  S2UR UR7, SR_CgaCtaId ;  /* 0x00000000000779c3 */ /* 0x000e220000008800 */
[----:B------:R-:W-:Y:S01]  /*2480*/  UMOV UR6, 0x400 ;  /* 0x0000040000067882 */ /* 0x000fe20000000000 */
[----:B------:R-:W-:Y:S01]  /*2490*/  SHF.L.U32 R9, R10, 0x1f, RZ ;  /* 0x0000001f0a097819 */ /* 0x000fe200000006ff */
[----:B------:R-:W-:Y:S02]  /*24a0*/  ULEA UR8, UR9, UR4, 0xb ;  /* 0x0000000409087291 */ /* 0x000fe4000f8e583f */
[----:B------:R-:W-:Y:S01]  /*24b0*/  IMAD.U32 R5, RZ, RZ, UR9 ;  /* 0x00000009ff057e24 */ /* 0x000fe2000f8e00ff */
[----:B------:R-:W-:Y:S01]  /*24c0*/  UMOV UR11, 0x40000040 ;  /* 0x40000040000b7882 */ /* 0x000fe20000000000 */
[----:B------:R-:W-:Y:S02]  /*24d0*/  LOP3.LUT P3, RZ, R58, 0x4, RZ, 0xc0, !PT ;  /* 0x000000043aff7812 */ /* 0x000fe4000786c0ff */
[----:B------:R-:W-:Y:S01]  /*24e0*/  IMAD R4, R5, 0x4000, R66 ;  /* 0x0000400005047824 */ /* 0x000fe200078e0242 */
[----:B------:R-:W-:Y:S01]  /*24f0*/  UMOV UR10, UR8 ;  /* 0x00000008000a7c82 */ /* 0x000fe20008000000 */
[----:B0-----:R-:W-:-:S06]  /*2500*/  ULEA UR6, UR7, UR6, 0x18 ;  /* 0x0000000607067291 */ /* 0x001fcc000f8ec03f */
[----:B------:R-:W-:Y:S02]  /*2510*/  LEA R8, R0, UR6, 0x3 ;  /* 0x0000000600087c11 */ /* 0x000fe4000f8e18ff */
[----:B------:R-:W-:Y:S02]  /*2520*/  LEA R6, R4, UR6, 0x2 ;  /* 0x0000000604067c11 */ /* 0x000fe4000f8e10ff */
[----:B------:R0:W1:Y:S01]  /*2530*/  SYNCS.PHASECHK.TRANS64.TRYWAIT P1, [R8+URZ], R9 ;  /* 0x00000009080075a7 */ /* 0x000062000802017f */
[----:B------:R-:W-:Y:S02]  /*2540*/  WARPGROUP.ARRIVE ;  /* 0x00000000000079c5 */ /* 0x000fe40000000000 */
[C---:B------:R-:W-:Y:S02]  /*2550*/  VIADD R4, R6.reuse, 0x900 ;  /* 0x0000090006047836 */ /* 0x040fe40000000000 */
[----:B------:R-:W-:Y:S02]  /*2560*/  VIADD R5, R6, 0x990 ;  /* 0x0000099006057836 */ /* 0x000fe40000000000 */
[----:B------:R-:W-:Y:S01]  /*2570*/  HGMMA.64x64x8.F32.TF32 R24, R76, gdesc[UR8], R24, gsb0 ;  /* 0x04e000084c187df0 */ /* 0x000fe20008002818 */
[----:B------:R-:W-:Y:S01]  /*2580*/  @P3 VIADD R5, R4, 0x70 ;  /* 0x0000007004053836 */ /* 0x000fe20000000000 */
[----:B------:R-:W-:Y:S01]  /*2590*/  UIADD3 UR10, UR8, 0x2, URZ ;  /* 0x00000002080a7890 */ /* 0x000fe2000fffe03f */
[----:B------:R-:W-:Y:S01]  /*25a0*/  UMOV UR11, 0x40000040 ;  /* 0x40000040000b7882 */ /* 0x000fe20000000000 */
[----:B------:R-:W-:-:S02]  /*25b0*/  WARPGROUP.DEPBAR.LE gsb0, 0x0 ;  /* 0x00008000000079c5 */ /* 0x000fc40000010000 */
[----:B------:R-:W-:Y:S04]  /*25c0*/  LDS R72, [R6+0x900] ;  /* 0x0009000006487984 */ /* 0x000fe80000000800 */
[----:B------:R-:W-:Y:S04]  /*25d0*/  LDS R73, [R6+0x1900] ;  /* 0x0019000006497984 */ /* 0x000fe80000000800 */
[----:B------:R-:W-:Y:S04]  /*25e0*/  LDS R74, [R5] ;  /* 0x00000000054a7984 */ /* 0x000fe80000000800 */
[----:B------:R-:W2:Y:S02]  /*25f0*/  LDS R75, [R5+0x1000] ;  /* 0x00100000054b7984 */ /* 0x000ea40000000800 */
[----:B--2---:R-:W-:-:S06]  /*2600*/  WARPGROUP.ARRIVE ;  /* 0x00000000000079c5 */ /* 0x004fcc0000000000 */
[----:B------:R-:W-:Y:S03]  /*2610*/  HGMMA.64x64x8.F32.TF32 R24, R72, gdesc[UR8], R24, gsb0 ;  /* 0x04e0000848187df0 */ /* 0x000fe60008002818 */
[----:B------:R-:W-:Y:S02]  /*2620*/  WARPGROUP.DEPBAR.LE gsb0, 0x0 ;  /* 0x00008000000079c5 */ /* 0x000fe40000010000 */
[----:B------:R0:W2:Y:S04]  /*2630*/  LDS R72, [R6+0xa00] ;  /* 0x000a000006487984 */ /* 0x0000a80000000800 */
[----:B------:R0:W3:Y:S04]  /*2640*/  LDS R73, [R6+0x1a00] ;  /* 0x001a000006497984 */ /* 0x0000e80000000800 */
[----:B------:R0:W4:Y:S04]  /*2650*/  LDS R74, [R5+0x100] ;  /* 0x00010000054a7984 */ /* 0x0001280000000800 */
[----:B------:R0:W0:Y:S01]  /*2660*/  LDS R75, [R5+0x1100] ;  /* 0x00110000054b7984 */ /* 0x0000220000000800 */
[----:B-1----:R-:W-:Y:S05]  /*2670*/  @!P0 BRA `(.L_x_28) ;  /* 0x0000000000048947 */ /* 0x002fea0003800000 */
[----:B------:R-:W-:Y:S01]  /*2680*/  BPT.TRAP 0x1 ;  /* 0x000000040000795c */ /* 0x000fe20000300000 */
.L_x_28:
[----:B------:R-:W-:Y:S01]  /*2690*/  ULEA UR7, UR5, UR6, 0x3 ;  /* 0x0000000605077291 */ /* 0x000fe2000f8e183f */
[----:B------:R-:W-:-:S03]  /*26a0*/  ISETP.GT.U32.AND P2, PT, R16, 0x1, PT ;  /* 0x000000011000780c */ /* 0x000fc60003f44070 */
[----:B------:R-:W-:-:S04]  /*26b0*/  UIADD3 UR7, UR7, 0x10, URZ ;  /* 0x0000001007077890 */ /* 0x000fc8000fffe03f */
[----:B------:R-:W-:-:S09]  /*26c0*/  UPRMT UR7, URZ, 0x654, UR7 ;  /* 0x000006543f077896 */ /* 0x000fd20008000007 */
[----:B------:R-:W-:Y:S01]  /*26d0*/  SYNCS.ARRIVE.TRANS64.RED.A1T0 RZ, [UR7], RZ ;  /* 0x000000ffffff79a7 */ /* 0x000fe20008100407 */
[----:B------:R-:W-:Y:S05]  /*26e0*/  @P2 BRA `(.L_x_29) ;  /* 0x0000000000042947 */ /* 0x000fea0003800000 */
[----:B------:R-:W-:Y:S01]  /*26f0*/  BPT.TRAP 0x1 ;  /* 0x000000040000795c */ /* 0x000fe20000300000 */
.L_x_29:
[----:B------:R-:W-:Y:S01]  /*2700*/  UIADD3 UR10, UR8, 0x4, URZ ;  /* 0x00000004080a7890 */ /* 0x000fe2000fffe03f */
[----:B0-234-:R-:W-:Y:S01]  /*2710*/  WARPGROUP.ARRIVE ;  /* 0x00000000000079c5 */ /* 0x01dfe20000000000 */
[----:B------:R-:W-:Y:S01]  /*2720*/  UMOV UR11, 0x40000040 ;  /* 0x40000040000b7882 */ /* 0x000fe20000000000 */
[----:B------:R-:W-:-:S04]  /*2730*/  UIADD3 UR5, UR5, 0x1, URZ ;  /* 0x0000000105057890 */ /* 0x000fc8000fffe03f */
[----:B------:R-:W-:Y:S02]  /*2740*/  UISETP.NE.AND UP0, UPT, UR5, 0x2, UPT ;  /* 0x000000020500788c */ /* 0x000fe4000bf05270 */
[----:B------:R-:W-:Y:S01]  /*2750*/  HGMMA.64x64x8.F32.TF32 R24, R72, gdesc[UR8], R24, gsb0 ;  /* 0x04e0000848187df0 */ /* 0x000fe20008002818 */
[----:B------:R-:W-:Y:S01]  /*2760*/  UIADD3 UR10, UR8, 0x6, URZ ;  /* 0x00000006080a7890 */ /* 0x000fe2000fffe03f */
[----:B------:R-:W-:Y:S01]  /*2770*/  UMOV UR11, 0x40000040 ;  /* 0x40000040000b7882 */ /* 0x000fe20000000000 */
[----:B------:R-:W-:Y:S01]  /*2780*/  USEL UR5, UR5, URZ, UP0 ;  /* 0x0000003f05057287 */ /* 0x000fe20008000000 */
[----:B------:R-:W-:Y:S02]  /*2790*/  WARPGROUP.DEPBAR.LE gsb0, 0x0 ;  /* 0x00008000000079c5 */ /* 0x000fe40000010000 */
[----:B------:R-:W-:Y:S04]  /*27a0*/  LDS R72, [R6+0xb00] ;  /* 0x000b000006487984 */ /* 0x000fe80000000800 */
[----:B------:R-:W-:Y:S04]  /*27b0*/  LDS R73, [R6+0x1b00] ;  /* 0x001b000006497984 */ /* 0x000fe80000000800 */
[----:B------:R-:W-:Y:S04]  /*27c0*/  LDS R74, [R5+0x200] ;  /* 0x00020000054a7984 */ /* 0x000fe80000000800 */
[----:B------:R-:W0:Y:S02]  /*27d0*/  LDS R75, [R5+0x1200] ;  /* 0x00120000054b7984 */ /* 0x000e240000000800 */
[----:B0-----:R-:W-:-:S06]  /*27e0*/  WARPGROUP.ARRIVE ;  /* 0x00000000000079c5 */ /* 0x001fcc0000000000 */
[----:B------:R-:W-:Y:S01]  /*27f0*/  HGMMA.64x64x8.F32.TF32 R24, R72, gdesc[UR8], R24, gsb0 ;  /* 0x04e0000848187df0 */ /* 0x000fe20008002818 */
[----:B------:R-:W-:Y:S01]  /*2800*/  UIADD3 UR10, UR8, 0x200, URZ ;  /* 0x00000200080a7890 */ /* 0x000fe2000fffe03f */
[----:B------:R-:W-:Y:S01]  /*2810*/  UMOV UR11, 0x40000040 ;  /* 0x40000040000b7882 */ /* 0x000fe20000000000 */
        /* <DEDUP_REMOVED lines=96> */
[----:B------:R-:W-:Y:S03]  /*2e20*/  HGMMA.64x64x8.F32.TF32 R24, R72, gdesc[UR8], R24, gsb0 ;  /* 0x04e0000848187df0 */ /* 0x000fe60008002818 */
[----:B------:R-:W-:Y:S02]  /*2e30*/  WARPGROUP.DEPBAR.LE gsb0, 0x0 ;  /* 0x00008000000079c5 */ /* 0x000fe40000010000 */
[----:B------:R0:W1:Y:S04]  /*2e40*/  LDS R72, [R6+0x1700] ;  /* 0x0017000006487984 */ /* 0x0000680000000800 */
[----:B------:R0:W2:Y:S04]  /*2e50*/  LDS R73, [R6+0x2700] ;  /* 0x0027000006497984 */ /* 0x0000a80000000800 */
[----:B------:R0:W3:Y:S04]  /*2e60*/  LDS R74, [R5+0xe00] ;  /* 0x000e0000054a7984 */ /* 0x0000e80000000800 */
[----:B------:R0:W4:Y:S01]  /*2e70*/  LDS R75, [R5+0x1e00] ;  /* 0x001e0000054b7984 */ /* 0x0001220000000800 */
[----:B------:R-:W-:Y:S05]  /*2e80*/  @!P0 BRA `(.L_x_30) ;  /* 0x0000000000048947 */ /* 0x000fea0003800000 */
[----:B------:R-:W-:Y:S01]  /*2e90*/  BPT.TRAP 0x1 ;  /* 0x000000040000795c */ /* 0x000fe20000300000 */
.L_x_30:
[----:B------:R-:W-:Y:S01]  /*2ea0*/  IMAD.SHL.U32 R7, R0, 0x4000, RZ ;  /* 0x0000400000077824 */ /* 0x000fe200078e00ff */
[----:B------:R-:W-:Y:S03]  /*2eb0*/  BSSY B0, `(.L_x_31) ;  /* 0x0000009000007945 */ /* 0x000fe60003800000 */
[----:B------:R-:W-:-:S05]  /*2ec0*/  IMAD.IADD R4, R66, 0x1, R7 ;  /* 0x0000000142047824 */ /* 0x000fca00078e0207 */
[----:B0-----:R-:W-:-:S05]  /*2ed0*/  LEA R5, R4, UR6, 0x2 ;  /* 0x0000000604057c11 */ /* 0x001fca000f8e10ff */
[C---:B------:R-:W-:Y:S02]  /*2ee0*/  VIADD R6, R5.reuse, 0x800 ;  /* 0x0000080005067836 */ /* 0x040fe40000000000 */
[----:B------:R-:W-:Y:S02]  /*2ef0*/  VIADD R4, R5, 0x890 ;  /* 0x0000089005047836 */ /* 0x000fe40000000000 */
[----:B------:R-:W-:Y:S01]  /*2f00*/  @P3 VIADD R4, R6, 0x70 ;  /* 0x0000007006043836 */ /* 0x000fe20000000000 */
[----:B------:R-:W-:Y:S06]  /*2f10*/  @P1 BRA `(.L_x_32) ;  /* 0x0000000000081947 */ /* 0x000fec0003800000 */
[----:B------:R-:W0:Y:S02]  /*2f20*/  SYNCS.PHASECHK.TRANS64.TRYWAIT P1, [R8+URZ], R9 ;  /* 0x00000009080075a7 */ /* 0x000e24000802017f */
[----:B0-----:R-:W-:Y:S05]  /*2f30*/  @!P1 BRA `(.L_x_33) ;  /* 0x0000005400d09947 */ /* 0x001fea0003800000 */
.L_x_32:
[----:B------:R-:W-:Y:S05]  /*2f40*/  BSYNC B0 ;  /* 0x0000000000007941 */ /* 0x000fea0003800000 */
.L_x_31:
[----:B------:R0:W0:Y:S01]  /*2f50*/  LDS R76, [R5+0x800] ;  /* 0x00080000054c7984 */ /* 0x0000220000000800 */
[----:B------:R-:W-:Y:S05]  /*2f60*/  WARPSYNC.ALL ;  /* 0x0000000000007948 */ /* 0x000fea0003800000 */
[----:B------:R0:W0:Y:S04]  /*2f70*/  LDS R77, [R5+0x1800] ;  /* 0x00180000054d7984 */ /* 0x0000280000000800 */
[----:B------:R0:W0:Y:S04]  /*2f80*/  LDS R78, [R4] ;  /* 0x00000000044e7984 */ /* 0x0000280000000800 */
[----:B------:R0:W0:Y:S01]  /*2f90*/  LDS R79, [R4+0x1000] ;  /* 0x00100000044f7984 */ /* 0x0000220000000800 */
[----:B------:R-:W-:Y:S01]  /*2fa0*/  UIADD3 UR8, UR8, 0x606, URZ ;  /* 0x0000060608087890 */ /* 0x000fe2000fffe03f */
[----:B-1234-:R-:W-:Y:S01]  /*2fb0*/  WARPGROUP.ARRIVE ;  /* 0x00000000000079c5 */ /* 0x01efe20000000000 */
[----:B------:R-:W-:Y:S01]  /*2fc0*/  UMOV UR11, 0x40000040 ;  /* 0x40000040000b7882 */ /* 0x000fe20000000000 */
[C---:B------:R-:W-:Y:S01]  /*2fd0*/  ISETP.GT.AND P1, PT, R3.reuse, 0x2, PT ;  /* 0x000000020300780c */ /* 0x040fe20003f24270 */
[----:B------:R-:W-:Y:S01]  /*2fe0*/  VIADD R3, R3, 0xffffffff ;  /* 0xffffffff03037836 */ /* 0x000fe20000000000 */
[----:B------:R-:W-:-:S02]  /*2ff0*/  R2UR UR9, R0 ;  /* 0x00000000000972ca */ /* 0x000fc400000e0000 */
[----:B------:R-:W-:-:S11]  /*3000*/  UMOV UR10, UR8 ;  /* 0x00000008000a7c82 */ /* 0x000fd60008000000 */
[----:B------:R-:W-:Y:S03]  /*3010*/  HGMMA.64x64x8.F32.TF32 R24, R72, gdesc[UR8], R24, gsb0 ;  /* 0x04e0000848187df0 */ /* 0x000fe60008002818 */
[----:B------:R-:W-:Y:S02]  /*3020*/  WARPGROUP.DEPBAR.LE gsb0, 0x0 ;  /* 0x00008000000079c5 */ /* 0x000fe40000010000 */
[----:B------:R-:W-:Y:S05]  /*3030*/  @P1 BRA `(.L_x_34) ;  /* 0xfffffff000ec1947 */ /* 0x000fea000383ffff */
.L_x_26:
[----:B0-----:R-:W-:Y:S01]  /*3040*/  IMAD.MOV.U32 R5, RZ, RZ, 0x40000040 ;  /* 0x40000040ff057424 */ /* 0x001fe200078e00ff */
[----:B------:R-:W-:Y:S01]  /*3050*/  LEA R4, R0, UR4, 0xb ;  /* 0x0000000400047c11 */ /* 0x000fe2000f8e58ff */
[----:B------:R-:W-:Y:S01]  /*3060*/  WARPGROUP.ARRIVE ;  /* 0x00000000000079c5 */ /* 0x000fe20000000000 */
[----:B------:R-:W-:Y:S01]  /*3070*/  IMAD.IADD R7, R66, 0x1, R7 ;  /* 0x0000000142077824 */ /* 0x000fe200078e0207 */
[----:B------:R-:W-:Y:S02]  /*3080*/  LOP3.LUT P1, RZ, R58, 0x4, RZ, 0xc0, !PT ;  /* 0x000000043aff7812 */ /* 0x000fe4000782c0ff */
[----:B------:R-:W-:Y:S02]  /*3090*/  R2UR UR10, R4 ;  /* 0x00000000040a72ca */ /* 0x000fe400000e0000 */
[----:B------:R-:W-:Y:S02]  /*30a0*/  R2UR UR11, R5 ;  /* 0x00000000050b72ca */ /* 0x000fe400000e0000 */
[----:B------:R-:W-:Y:S01]  /*30b0*/  LEA R3, R7, UR6, 0x2 ;  /* 0x0000000607037c11 */ /* 0x000fe2000f8e10ff */
[----:B------:R-:W-:-:S04]  /*30c0*/  IMAD.MOV.U32 R7, RZ, RZ, 0x40000040 ;  /* 0x40000040ff077424 */ /* 0x000fc800078e00ff */
[C---:B------:R-:W-:Y:S02]  /*30d0*/  VIADD R6, R3.reuse, 0x900 ;  /* 0x0000090003067836 */ /* 0x040fe40000000000 */
[----:B------:R-:W-:Y:S02]  /*30e0*/  VIADD R0, R3, 0x990 ;  /* 0x0000099003007836 */ /* 0x000fe40000000000 */
[----:B------:R-:W-:Y:S02]  /*30f0*/  @P1 VIADD R0, R6, 0x70 ;  /* 0x0000007006001836 */ /* 0x000fe40000000000 */
[----:B------:R-:W-:Y:S01]  /*3100*/  HGMMA.64x64x8.F32.TF32 R24, R76, gdesc[UR8], R24, gsb0 ;  /* 0x04e000084c187df0 */ /* 0x000fe20008002818 */
[----:B------:R-:W-:Y:S01]  /*3110*/  VIADD R6, R4, 0x2 ;  /* 0x0000000204067836 */ /* 0x000fe20000000000 */
[----:B------:R-:W-:-:S04]  /*3120*/  R2UR UR11, R7 ;  /* 0x00000000070b72ca */ /* 0x000fc800000e0000 */
[----:B------:R-:W-:Y:S01]  /*3130*/  R2UR UR10, R6 ;  /* 0x00000000060a72ca */ /* 0x000fe200000e0000 */
[----:B------:R-:W-:Y:S02]  /*3140*/  WARPGROUP.DEPBAR.LE gsb0, 0x0 ;  /* 0x00008000000079c5 */ /* 0x000fe40000010000 */
[----:B------:R-:W-:Y:S04]  /*3150*/  LDS R72, [R3+0x900] ;  /* 0x0009000003487984 */ /* 0x000fe80000000800 */
[----:B------:R-:W-:Y:S04]  /*3160*/  LDS R73, [R3+0x1900] ;  /* 0x0019000003497984 */ /* 0x000fe80000000800 */
[----:B------:R-:W-:Y:S04]  /*3170*/  LDS R74, [R0] ;  /* 0x00000000004a7984 */ /* 0x000fe80000000800 */
        /* <DEDUP_REMOVED lines=10> */
.L_x_35:
[----:B------:R-:W-:Y:S01]  /*3220*/  ULEA UR6, UR5, UR6, 0x3 ;  /* 0x0000000605067291 */ /* 0x000fe2000f8e183f */
[----:B------:R-:W-:-:S03]  /*3230*/  ISETP.GT.U32.AND P1, PT, R16, 0x1, PT ;  /* 0x000000011000780c */ /* 0x000fc60003f24070 */
[----:B------:R-:W-:-:S04]  /*3240*/  UIADD3 UR6, UR6, 0x10, URZ ;  /* 0x0000001006067890 */ /* 0x000fc8000fffe03f */
[----:B------:R-:W-:-:S09]  /*3250*/  UPRMT UR6, URZ, 0x654, UR6 ;  /* 0x000006543f067896 */ /* 0x000fd20008000006 */
[----:B------:R-:W-:Y:S01]  /*3260*/  SYNCS.ARRIVE.TRANS64.RED.A1T0 RZ, [UR6], RZ ;  /* 0x000000ffffff79a7 */ /* 0x000fe20008100406 */
[----:B------:R-:W-:Y:S05]  /*3270*/  @P1 BRA `(.L_x_36) ;  /* 0x0000000000041947 */ /* 0x000fea0003800000 */
[----:B------:R-:W-:Y:S01]  /*3280*/  BPT.TRAP 0x1 ;  /* 0x000000040000795c */ /* 0x000fe20000300000 */
.L_x_36:
[----:B------:R-:W-:Y:S01]  /*3290*/  VIADD R6, R4, 0x4 ;  /* 0x0000000404067836 */ /* 0x000fe20000000000 */
[----:B-1234-:R-:W-:Y:S01]  /*32a0*/  WARPGROUP.ARRIVE ;  /* 0x00000000000079c5 */ /* 0x01efe20000000000 */
[----:B------:R-:W-:Y:S02]  /*32b0*/  IMAD.MOV.U32 R7, RZ, RZ, 0x40000040 ;  /* 0x40000040ff077424 */ /* 0x000fe400078e00ff */
[----:B------:R-:W-:Y:S01]  /*32c0*/  IMAD.MOV.U32 R5, RZ, RZ, 0x40000040 ;  /* 0x40000040ff057424 */ /* 0x000fe200078e00ff */
[----:B------:R-:W-:Y:S01]  /*32d0*/  R2UR UR6, R6 ;  /* 0x00000000060672ca */ /* 0x000fe200000e0000 */
[----:B------:R-:W-:Y:S01]  /*32e0*/  VIADD R6, R4, 0x6 ;  /* 0x0000000604067836 */ /* 0x000fe20000000000 */
[----:B------:R-:W-:Y:S01]  /*32f0*/  R2UR UR7, R7 ;  /* 0x00000000070772ca */ /* 0x000fe200000e0000 */
[----:B------:R-:W-:-:S12]  /*3300*/  IMAD.MOV.U32 R7, RZ, RZ, 0x40000040 ;  /* 0x40000040ff077424 */ /* 0x000fd800078e00ff */
[----:B------:R-:W-:Y:S01]  /*3310*/  HGMMA.64x64x8.F32.TF32 R24, R72, gdesc[UR4], R24, gsb0 ;  /* 0x04e0000448187df0 */ /* 0x000fe20008002818 */
[----:B------:R-:W-:Y:S01]  /*3320*/  R2UR UR6, R6 ;  /* 0x00000000060672ca */ /* 0x000fe200000e0000 */
[----:B------:R-:W-:Y:S01]  /*3330*/  VIADD R6, R4, 0x200 ;  /* 0x0000020004067836 */ /* 0x000fe20000000000 */
[----:B------:R-:W-:Y:S01]  /*3340*/  R2UR UR7, R7 ;  /* 0x00000000070772ca */ /* 0x000fe200000e0000 */
[----:B------:R-:W-:Y:S01]  /*3350*/  IMAD.MOV.U32 R7, RZ, RZ, 0x40000040 ;  /* 0x40000040ff077424 */ /* 0x000fe200078e00ff */
[----:B------:R-:W-:Y:S02]  /*3360*/  WARPGROUP.DEPBAR.LE gsb0, 0x0 ;  /* 0x00008000000079c5 */ /* 0x000fe40000010000 */
[----:B------:R-:W-:Y:S04]  /*3370*/  LDS R72, [R3+0xb00] ;  /* 0x000b000003487984 */ /* 0x000fe80000000800 */
[----:B------:R-:W-:Y:S04]  /*3380*/  LDS R73, [R3+0x1b00] ;  /* 0x001b000003497984 */ /* 0x000fe80000000800 */
[----:B------:R-:W-:Y:S04]  /*3390*/  LDS R74, [R0+0x200] ;  /* 0x00020000004a7984 */ /* 0x000fe80000000800 */
[----:B------:R-:W1:Y:S02]  /*33a0*/  LDS R75, [R0+0x1200] ;  /* 0x00120000004b7984 */ /* 0x000e640000000800 */
[----:B-1----:R-:W-:-:S06]  /*33b0*/  WARPGROUP.ARRIVE ;  /* 0x00000000000079c5 */ /* 0x002fcc0000000000 */
        /* <DEDUP_REMOVED lines=101> */
[C---:B------:R-:W-:Y:S01]  /*3a10*/  VIADD R6, R4.reuse, 0x604 ;  /* 0x0000060404067836 */ /* 0x040fe20000000000 */
[----:B------:R-:W-:Y:S01]  /*3a20*/  R2UR UR7, R7 ;  /* 0x00000000070772ca */ /* 0x000fe200000e0000 */
[----:B------:R-:W-:Y:S02]  /*3a30*/  IMAD.MOV.U32 R7, RZ, RZ, 0x40000040 ;  /* 0x40000040ff077424 */ /* 0x000fe400078e00ff */
[----:B------:R-:W-:Y:S01]  /*3a40*/  VIADD R4, R4, 0x606 ;  /* 0x0000060604047836 */ /* 0x000fe20000000000 */
[----:B------:R-:W-:Y:S02]  /*3a50*/  WARPGROUP.DEPBAR.LE gsb0, 0x0 ;  /* 0x00008000000079c5 */ /* 0x000fe40000010000 */
[----:B------:R-:W-:Y:S04]  /*3a60*/  LDS R72, [R3+0x1500] ;  /* 0x0015000003487984 */ /* 0x000fe80000000800 */
[----:B------:R-:W-:Y:S04]  /*3a70*/  LDS R73, [R3+0x2500] ;  /* 0x0025000003497984 */ /* 0x000fe80000000800 */
[----:B------:R-:W-:Y:S04]  /*3a80*/  LDS R74, [R0+0xc00] ;  /* 0x000c0000004a7984 */ /* 0x000fe80000000800 */
[----:B------:R-:W1:Y:S02]  /*3a90*/  LDS R75, [R0+0x1c00] ;  /* 0x001c0000004b7984 */ /* 0x000e640000000800 */
[----:B-1----:R-:W-:-:S06]  /*3aa0*/  WARPGROUP.ARRIVE ;  /* 0x00000000000079c5 */ /* 0x002fcc0000000000 */
[----:B------:R-:W-:Y:S01]  /*3ab0*/  HGMMA.64x64x8.F32.TF32 R24, R72, gdesc[UR4], R24, gsb0 ;  /* 0x04e0000448187df0 */ /* 0x000fe20008002818 */
[----:B------:R-:W-:Y:S02]  /*3ac0*/  R2UR UR6, R6 ;  /* 0x00000000060672ca */ /* 0x000fe400000e0000 */
[----:B------:R-:W-:Y:S01]  /*3ad0*/  R2UR UR7, R7 ;  /* 0x00000000070772ca */ /* 0x000fe200000e0000 */
        /* <DEDUP_REMOVED lines=15> */
[----:B------:R-:W-:Y:S03]  /*3bd0*/  HGMMA.64x64x8.F32.TF32 R24, R72, gdesc[UR4], R24, gsb0 ;  /* 0x04e0000448187df0 */ /* 0x000fe60008002818 */
[----:B------:R-:W-:Y:S02]  /*3be0*/  WARPGROUP.DEPBAR.LE gsb0, 0x0 ;  /* 0x00008000000079c5 */ /* 0x000fe40000010000 */
.L_x_22:
[----:B------:R-:W-:Y:S05]  /*3bf0*/  @!P0 BRA `(.L_x_37) ;  /* 0x0000000000048947 */ /* 0x000fea0003800000 */
[----:B------:R-:W-:Y:S01]  /*3c00*/  BPT.TRAP 0x1 ;  /* 0x000000040000795c */ /* 0x000fe20000300000 */
.L_x_37:
[----:B------:R-:W2:Y:S01]  /*3c10*/  S2UR UR6, SR_CgaCtaId ;  /* 0x00000000000679c3 */ /* 0x000ea20000008800 */
[----:B------:R-:W-:Y:S01]  /*3c20*/  UIADD3 UR4, UR40, 0x1, UR39 ;  /* 0x0000000128047890 */ /* 0x000fe2000fffe027 */
[----:B------:R-:W-:Y:S01]  /*3c30*/  ISETP.GT.U32.AND P0, PT, R16, 0x1, PT ;  /* 0x000000011000780c */ /* 0x000fe20003f04070 */
[----:B------:R-:W-:Y:S02]  /*3c40*/  UMOV UR5, 0x400 ;  /* 0x0000040000057882 */ /* 0x000fe40000000000 */
[----:B------:R-:W-:-:S04]  /*3c50*/  USHF.L.U32 UR4, UR4, 0x3, URZ ;  /* 0x0000000304047899 */ /* 0x000fc8000800063f */
[----:B------:R-:W-:Y:S02]  /*3c60*/  ULOP3.LUT UR4, UR4, 0x8, URZ, 0xc0, !UPT ;  /* 0x0000000804047892 */ /* 0x000fe4000f8ec03f */
[----:B--2---:R-:W-:-:S04]  /*3c70*/  ULEA UR5, UR6, UR5, 0x18 ;  /* 0x0000000506057291 */ /* 0x004fc8000f8ec03f */
[----:B------:R-:W-:-:S04]  /*3c80*/  UIADD3 UR4, UR5, 0x10, UR4 ;  /* 0x0000001005047890 */ /* 0x000fc8000fffe004 */
[----:B------:R-:W-:-:S09]  /*3c90*/  UPRMT UR4, URZ, 0x654, UR4 ;  /* 0x000006543f047896 */ /* 0x000fd20008000004 */
[----:B------:R-:W-:Y:S01]  /*3ca0*/  SYNCS.ARRIVE.TRANS64.RED.A1T0 RZ, [UR4], RZ ;  /* 0x000000ffffff79a7 */ /* 0x000fe20008100404 */
[----:B------:R-:W-:Y:S05]  /*3cb0*/  @P0 BRA `(.L_x_38) ;  /* 0x0000000000040947 */ /* 0x000fea0003800000 */
[----:B------:R-:W-:Y:S01]  /*3cc0*/  BPT.TRAP 0x1 ;  /* 0x000000040000795c */ /* 0x000fe20000300000 */
.L_x_38:
[----:B------:R-:W-:Y:S01]  /*3cd0*/  SHF.R.S32.HI R11, RZ, 0x1f, R69 ;  /* 0x0000001fff0b7819 */ /* 0x000fe20000011445 */
[----:B------:R-:W-:Y:S01]  /*3ce0*/  ULDC.64 UR4, c[0x0][0x5d0] ;  /* 0x0001740000047ab9 */ /* 0x000fe20000000a00 */
[----:B------:R-:W-:Y:S01]  /*3cf0*/  IMAD.SHL.U32 R68, R68, 0x40, RZ ;  /* 0x0000004044447824 */ /* 0x000fe200078e00ff */
[----:B------:R-:W-:Y:S01]  /*3d00*/  ULDC UR6, c[0x0][0x288] ;  /* 0x0000a20000067ab9 */ /* 0x000fe20000000800 */
[----:B------:R-:W-:-:S03]  /*3d10*/  IMAD.WIDE R20, R71, 0x80, R22 ;  /* 0x0000008047147825 */ /* 0x000fc600078e0216 */
[C---:B------:R-:W-:Y:S01]  /*3d20*/  LOP3.LUT R8, R68.reuse, 0x6, R62, 0xf8, !PT ;  /* 0x0000000644087812 */ /* 0x040fe200078ef83e */
[----:B0-----:R-:W-:Y:S01]  /*3d30*/  IMAD R0, R11, UR4, RZ ;  /* 0x000000040b007c24 */ /* 0x001fe2000f8e02ff */
[----:B------:R-:W-:Y:S01]  /*3d40*/  ISETP.GE.AND P0, PT, R68, UR6, PT ;  /* 0x0000000644007c0c */ /* 0x000fe2000bf06270 */
[----:B------:R-:W-:Y:S01]  /*3d50*/  ULDC UR6, c[0x0][0x284] ;  /* 0x0000a10000067ab9 */ /* 0x000fe20000000800 */
[----:B------:R-:W-:Y:S01]  /*3d60*/  SHF.R.S32.HI R9, RZ, 0x1f, R8 ;  /* 0x0000001fff097819 */ /* 0x000fe20000011408 */
[----:B------:R-:W-:Y:S02]  /*3d70*/  IMAD R3, R69, UR5, R0 ;  /* 0x0000000545037c24 */ /* 0x000fe4000f8e0200 */
[----:B------:R-:W-:Y:S02]  /*3d80*/  IMAD.SHL.U32 R0, R71, 0x80, RZ ;  /* 0x0000008047007824 */ /* 0x000fe400078e00ff */
[----:B------:R-:W-:Y:S01]  /*3d90*/  IMAD.WIDE.U32 R4, R69, UR4, R8 ;  /* 0x0000000445047c25 */ /* 0x000fe2000f8e0008 */
[----:B------:R-:W-:-:S02]  /*3da0*/  ULDC.64 UR4, c[0x0][0x5c8] ;  /* 0x0001720000047ab9 */ /* 0x000fc40000000a00 */
[----:B------:R-:W-:Y:S01]  /*3db0*/  ISETP.GE.OR P0, PT, R0, UR6, P0 ;  /* 0x0000000600007c0c */ /* 0x000fe20008706670 */
[----:B------:R-:W-:Y:S02]  /*3dc0*/  IMAD R7, R21, UR4, RZ ;  /* 0x0000000415077c24 */ /* 0x000fe4000f8e02ff */
[----:B------:R-:W-:Y:S02]  /*3dd0*/  IMAD.IADD R5, R5, 0x1, R3 ;  /* 0x0000000105057824 */ /* 0x000fe400078e0203 */
[C---:B------:R-:W-:Y:S02]  /*3de0*/  IMAD R7, R20.reuse, UR5, R7 ;  /* 0x0000000514077c24 */ /* 0x040fe4000f8e0207 */
[----:B------:R-:W-:-:S04]  /*3df0*/  IMAD.WIDE.U32 R72, R20, UR4, R4 ;  /* 0x0000000414487c25 */ /* 0x000fc8000f8e0004 */
[----:B------:R-:W-:Y:S02]  /*3e00*/  IMAD.MOV.U32 R71, RZ, RZ, -0x1 ;  /* 0xffffffffff477424 */ /* 0x000fe400078e00ff */
[----:B------:R-:W-:Y:S05]  /*3e10*/  @P0 BRA `(.L_x_39) ;  /* 0x00000020004c0947 */ /* 0x000fea0003800000 */
[----:B-----5:R-:W-:Y:S01]  /*3e20*/  FSETP.NEU.AND P0, PT, R57, RZ, PT ;  /* 0x000000ff3900720b */ /* 0x020fe20003f0d000 */
[----:B------:R-:W-:Y:S01]  /*3e30*/  IMAD.IADD R3, R67, 0x1, -R68 ;  /* 0x0000000143037824 */ /* 0x000fe200078e0a44 */
[----:B------:R-:W-:Y:S01]  /*3e40*/  BSSY B0, `(.L_x_39) ;  /* 0x0000210000007945 */ /* 0x000fe20003800000 */
[----:B------:R-:W-:Y:S02]  /*3e50*/  IMAD.IADD R0, R59, 0x1, -R0 ;  /* 0x000000013b007824 */ /* 0x000fe400078e0a00 */
[----:B------:R-:W-:Y:S01]  /*3e60*/  IMAD.IADD R83, R73, 0x1, R7 ;  /* 0x0000000149537824 */ /* 0x000fe200078e0207 */
[----:B------:R-:W-:-:S04]  /*3e70*/  ISETP.GT.AND P3, PT, R3, RZ, PT ;  /* 0x000000ff0300720c */ /* 0x000fc80003f64270 */
[----:B------:R-:W-:-:S03]  /*3e80*/  ISETP.GT.AND P2, PT, R0, RZ, P3 ;  /* 0x000000ff0000720c */ /* 0x000fc60001f44270 */
[----:B------:R-:W-:Y:S10]  /*3e90*/  @!P0 BRA `(.L_x_40) ;  /* 0x0000001400d08947 */ /* 0x000ff40003800000 */
[----:B------:R-:W0:Y:S01]  /*3ea0*/  LDC.64 R76, c[0x0][0x5b8] ;  /* 0x00016e00ff4c7b82 */ /* 0x000e220000000a00 */
[----:B------:R-:W-:-:S07]  /*3eb0*/  ULDC.64 UR4, c[0x0][0x5c0] ;  /* 0x0001700000047ab9 */ /* 0x000fce0000000a00 */
[----:B------:R-:W2:Y:S08]  /*3ec0*/  LDC.64 R78, c[0x0][0x5b0] ;  /* 0x00016c00ff4e7b82 */ /* 0x000eb00000000a00 */
[----:B------:R-:W3:Y:S01]  /*3ed0*/  LDC.64 R80, c[0x0][0x5a8] ;  /* 0x00016a00ff507b82 */ /* 0x000ee20000000a00 */
[-C--:B0-----:R-:W-:Y:S02]  /*3ee0*/  IMAD R4, R11, R76.reuse, RZ ;  /* 0x0000004c0b047224 */ /* 0x081fe400078e02ff */
[----:B------:R-:W-:-:S04]  /*3ef0*/  IMAD.WIDE.U32 R74, R69, R76, R8 ;  /* 0x0000004c454a7225 */ /* 0x000fc800078e0008 */
[----:B------:R-:W-:Y:S02]  /*3f00*/  IMAD R73, R69, R77, R4 ;  /* 0x0000004d45497224 */ /* 0x000fe400078e0204 */
[-C--:B--2---:R-:W-:Y:S02]  /*3f10*/  IMAD R4, R21, R78.reuse, RZ ;  /* 0x0000004e15047224 */ /* 0x084fe400078e02ff */
[----:B------:R-:W-:Y:S02]  /*3f20*/  IMAD.IADD R11, R75, 0x1, R73 ;  /* 0x000000014b0b7824 */ /* 0x000fe400078e0249 */
[----:B------:R-:W-:Y:S02]  /*3f30*/  IMAD.MOV.U32 R10, RZ, RZ, R74 ;  /* 0x000000ffff0a7224 */ /* 0x000fe400078e004a */
[C---:B------:R-:W-:Y:S02]  /*3f40*/  IMAD R21, R20.reuse, R79, R4 ;  /* 0x0000004f14157224 */ /* 0x040fe400078e0204 */
[----:B------:R-:W-:-:S04]  /*3f50*/  IMAD.WIDE.U32 R4, R20, R78, R10 ;  /* 0x0000004e14047225 */ /* 0x000fc800078e000a */
[----:B------:R-:W-:Y:S01]  /*3f60*/  IMAD.IADD R5, R5, 0x1, R21 ;  /* 0x0000000105057824 */ /* 0x000fe200078e0215 */
[----:B---3--:R-:W-:-:S04]  /*3f70*/  LEA R12, P0, R4, R80, 0x2 ;  /* 0x00000050040c7211 */ /* 0x008fc800078010ff */
[----:B------:R-:W-:-:S05]  /*3f80*/  LEA.HI.X R13, R4, R81, R5, 0x2, P0 ;  /* 0x00000051040d7211 */ /* 0x000fca00000f1405 */
[----:B------:R0:W2:Y:S01]  /*3f90*/  @P2 LDG.E.LTC128B R19, desc[UR36][R12.64] ;  /* 0x000000240c132981 */ /* 0x0000a2000c1e1920 */
[----:B------:R-:W-:Y:S01]  /*3fa0*/  ISETP.GT.AND P0, PT, R3, 0x1, PT ;  /* 0x000000010300780c */ /* 0x000fe20003f04270 */
[----:B------:R-:W-:Y:S01]  /*3fb0*/  IMAD.WIDE.U32 R4, R20, R78, R8 ;  /* 0x0000004e14047225 */ /* 0x000fe200078e0008 */
[----:B------:R-:W-:Y:S03]  /*3fc0*/  BSSY B1, `(.L_x_41) ;  /* 0x0000013000017945 */ /* 0x000fe60003800000 */
[----:B------:R-:W-:Y:S02]  /*3fd0*/  IMAD.IADD R5, R21, 0x1, R5 ;  /* 0x0000000115057824 */ /* 0x000fe400078e0205 */
[----:B------:R-:W-:Y:S01]  /*3fe0*/  IMAD.WIDE.U32 R14, R69, R76, R4 ;  /* 0x0000004c450e7225 */ /* 0x000fe200078e0004 */
[----:B0-----:R-:W-:-:S03]  /*3ff0*/  SHF.L.U64.HI R13, R78, 0x3, R79 ;  /* 0x000000034e0d7819 */ /* 0x001fc6000001024f */
[----:B------:R-:W-:Y:S01]  /*4000*/  IMAD.IADD R5, R73, 0x1, R15 ;  /* 0x0000000149057824 */ /* 0x000fe200078e020f */
[----:B------:R-:W-:Y:S01]  /*4010*/  LEA R4, P4, R14, R80, 0x2 ;  /* 0x000000500e047211 */ /* 0x000fe200078810ff */
[----:B------:R-:W-:-:S03]  /*4020*/  IMAD.SHL.U32 R12, R78, 0x8, RZ ;  /* 0x000000084e0c7824 */ /* 0x000fc600078e00ff */
[----:B------:R-:W-:Y:S01]  /*4030*/  LEA.HI.X R5, R14, R81, R5, 0x2, P4 ;  /* 0x000000510e057211 */ /* 0x000fe200020f1405 */
[----:B------:R-:W-:Y:S01]  /*4040*/  IMAD.WIDE.U32 R14, R20, R78, R12 ;  /* 0x0000004e140e7225 */ /* 0x000fe200078e000c */
[----:B--2---:R-:W-:-:S05]  /*4050*/  LOP3.LUT R6, R19, 0xffffe000, RZ, 0xc0, !PT ;  /* 0xffffe00013067812 */ /* 0x004fca00078ec0ff */
[----:B------:R-:W-:Y:S01]  /*4060*/  FMUL R7, R6, R57 ;  /* 0x0000003906077220 */ /* 0x000fe20000400000 */
[----:B-1----:R-:W-:-:S03]  /*4070*/  LEA R6, P1, R72, UR4, 0x2 ;  /* 0x0000000448067c11 */ /* 0x002fc6000f8210ff */
[----:B------:R-:W-:Y:S01]  /*4080*/  FFMA R77, R24, R56, R7 ;  /* 0x00000038184d7223 */ /* 0x000fe20000000007 */
[----:B------:R-:W-:Y:S02]  /*4090*/  LEA.HI.X R7, R72, UR5, R83, 0x2, P1 ;  /* 0x0000000548077c11 */ /* 0x000fe400088f1453 */
[----:B------:R-:W-:Y:S02]  /*40a0*/  ISETP.GT.AND P1, PT, R0, RZ, P0 ;  /* 0x000000ff0000720c */ /* 0x000fe40000724270 */
[----:B------:R-:W-:-:S05]  /*40b0*/  F2FP.TF32.F32.PACK_B R77, R77 ;  /* 0x0000004dff4d723e */ /* 0x000fca00024050ff */
[----:B------:R0:W-:Y:S06]  /*40c0*/  @P2 STG.E desc[UR36][R6.64], R77 ;  /* 0x0000004d06002986 */ /* 0x0001ec000c101924 */
[----:B------:R-:W-:Y:S05]  /*40d0*/  @!P1 BRA `(.L_x_42) ;  /* 0x0000000000049947 */ /* 0x000fea0003800000 */
[----:B------:R1:W5:Y:S02]  /*40e0*/  LDG.E.LTC128B R19, desc[UR36][R4.64+0x4] ;  /* 0x0000042404137981 */ /* 0x000364000c1e1920 */
.L_x_42:
[----:B------:R-:W-:Y:S05]  /*40f0*/  BSYNC B1 ;  /* 0x0000000000017941 */ /* 0x000fea0003800000 */
.L_x_41:
[----:B-----5:R-:W-:Y:S01]  /*4100*/  LOP3.LUT R10, R19, 0xffffe000, RZ, 0xc0, !PT ;  /* 0xffffe000130a7812 */ /* 0x020fe200078ec0ff */
[----:B------:R-:W-:Y:S01]  /*4110*/  IMAD.IADD R21, R21, 0x1, R15 ;  /* 0x0000000115157824 */ /* 0x000fe200078e020f */
[----:B------:R-:W-:Y:S02]  /*4120*/  IADD3 R74, P2, R74, R14, RZ ;  /* 0x0000000e4a4a7210 */ /* 0x000fe40007f5e0ff */
[----:B------:R-:W-:Y:S01]  /*4130*/  ISETP.GT.AND P3, PT, R0, 0x8, P3 ;  /* 0x000000080000780c */ /* 0x000fe20001f64270 */
[----:B------:R-:W-:Y:S02]  /*4140*/  FMUL R10, R10, R57 ;  /* 0x000000390a0a7220 */ /* 0x000fe40000400000 */
[----:B------:R-:W-:Y:S01]  /*4150*/  IMAD.X R11, R21, 0x1, R11, P2 ;  /* 0x00000001150b7824 */ /* 0x000fe200010e060b */
[----:B------:R-:W-:Y:S01]  /*4160*/  LEA R12, P2, R74, R80, 0x2 ;  /* 0x000000504a0c7211 */ /* 0x000fe200078410ff */
[----:B------:R-:W-:-:S03]  /*4170*/  FFMA R25, R25, R56, R10 ;  /* 0x0000003819197223 */ /* 0x000fc6000000000a */
[----:B------:R-:W-:Y:S02]  /*4180*/  LEA.HI.X R13, R74, R81, R11, 0x2, P2 ;  /* 0x000000514a0d7211 */ /* 0x000fe400010f140b */
[----:B------:R-:W-:-:S05]  /*4190*/  F2FP.TF32.F32.PACK_B R25, R25 ;  /* 0x00000019ff19723e */ /* 0x000fca00024050ff */
[----:B------:R2:W-:Y:S04]  /*41a0*/  @P1 STG.E desc[UR36][R6.64+0x4], R25 ;  /* 0x0000041906001986 */ /* 0x0005e8000c101924 */
[----:B------:R-:W3:Y:S01]  /*41b0*/  @P3 LDG.E.LTC128B R19, desc[UR36][R12.64] ;  /* 0x000000240c133981 */ /* 0x000ee2000c1e1920 */
[----:B------:R-:W-:Y:S01]  /*41c0*/  IADD3 R14, P1, R8, R14, RZ ;  /* 0x0000000e080e7210 */ /* 0x000fe20007f3e0ff */
[----:B------:R-:W-:Y:S01]  /*41d0*/  BSSY B1, `(.L_x_43) ;  /* 0x0000011000017945 */ /* 0x000fe20003800000 */
[----:B------:R-:W-:Y:S02]  /*41e0*/  SHF.L.U64.HI R11, R63, 0x2, R64 ;  /* 0x000000023f0b7819 */ /* 0x000fe40000010240 */
[----:B------:R-:W-:Y:S01]  /*41f0*/  ISETP.GT.AND P0, PT, R0, 0x8, P0 ;  /* 0x000000080000780c */ /* 0x000fe20000704270 */
[----:B------:R-:W-:Y:S01]  /*4200*/  IMAD.X R15, R9, 0x1, R21, P1 ;  /* 0x00000001090f7824 */ /* 0x000fe200008e0615 */
[----:B------:R-:W-:Y:S01]  /*4210*/  LEA R10, P1, R63, R6, 0x2 ;  /* 0x000000063f0a7211 */ /* 0x000fe200078210ff */
[----:B------:R-:W-:-:S04]  /*4220*/  IMAD.WIDE.U32 R14, R69, R76, R14 ;  /* 0x0000004c450e7225 */ /* 0x000fc800078e000e */
[----:B------:R-:W-:Y:S01]  /*4230*/  IMAD.X R11, R11, 0x1, R7, P1 ;  /* 0x000000010b0b7824 */ /* 0x000fe200008e0607 */
[----:B---3--:R-:W-:-:S05]  /*4240*/  LOP3.LUT R8, R19, 0xffffe000, RZ, 0xc0, !PT ;  /* 0xffffe00013087812 */ /* 0x008fca00078ec0ff */
[----:B------:R-:W-:Y:S01]  /*4250*/  FMUL R9, R8, R57 ;  /* 0x0000003908097220 */ /* 0x000fe20000400000 */
[----:B------:R-:W-:-:S03]  /*4260*/  LEA R8, P2, R14, R80, 0x2 ;  /* 0x000000500e087211 */ /* 0x000fc600078410ff */
[----:B------:R-:W-:Y:S01]  /*4270*/  FFMA R21, R26, R56, R9 ;  /* 0x000000381a157223 */ /* 0x000fe20000000009 */
[----:B------:R-:W-:-:S04]  /*4280*/  IMAD.IADD R9, R73, 0x1, R15 ;  /* 0x0000000149097824 */ /* 0x000fc800078e020f */
[----:B------:R-:W-:Y:S02]  /*4290*/  F2FP.TF32.F32.PACK_B R21, R21 ;  /* 0x00000015ff15723e */ /* 0x000fe400024050ff */
[----:B------:R-:W-:-:S03]  /*42a0*/  LEA.HI.X R9, R14, R81, R9, 0x2, P2 ;  /* 0x000000510e097211 */ /* 0x000fc600010f1409 */
[----:B------:R2:W-:Y:S01]  /*42b0*/  @P3 STG.E desc[UR36][R10.64], R21 ;  /* 0x000000150a003986 */ /* 0x0005e2000c101924 */
[----:B------:R-:W-:Y:S05]  /*42c0*/  @!P0 BRA `(.L_x_44) ;  /* 0x0000000000048947 */ /* 0x000fea0003800000 */
[----:B------:R3:W5:Y:S02]  /*42d0*/  LDG.E.LTC128B R19, desc[UR36][R8.64+0x4] ;  /* 0x0000042408137981 */ /* 0x000764000c1e1920 */
.L_x_44:
[----:B------:R-:W-:Y:S05]  /*42e0*/  BSYNC B1 ;  /* 0x0000000000017941 */ /* 0x000fea0003800000 */
.L_x_43:
[----:B-----5:R-:W-:Y:S01]  /*42f0*/  LOP3.LUT R12, R19, 0xffffe000, RZ, 0xc0, !PT ;  /* 0xffffe000130c7812 */ /* 0x020fe200078ec0ff */
[----:B------:R-:W-:Y:S01]  /*4300*/  BSSY B1, `(.L_x_45) ;  /* 0x0000009000017945 */ /* 0x000fe20003800000 */
[----:B------:R-:W-:-:S03]  /*4310*/  ISETP.GT.AND P1, PT, R3, 0x8, PT ;  /* 0x000000080300780c */ /* 0x000fc60003f24270 */
[----:B------:R-:W-:Y:S01]  /*4320*/  FMUL R12, R12, R57 ;  /* 0x000000390c0c7220 */ /* 0x000fe20000400000 */
[----:B------:R-:W-:-:S03]  /*4330*/  ISETP.GT.AND P2, PT, R0, RZ, P1 ;  /* 0x000000ff0000720c */ /* 0x000fc60000f44270 */
[----:B------:R-:W-:-:S05]  /*4340*/  FFMA R27, R27, R56, R12 ;  /* 0x000000381b1b7223 */ /* 0x000fca000000000c */
[----:B------:R-:W-:-:S05]  /*4350*/  F2FP.TF32.F32.PACK_B R27, R27 ;  /* 0x0000001bff1b723e */ /* 0x000fca00024050ff */
[----:B------:R4:W-:Y:S01]  /*4360*/  @P0 STG.E desc[UR36][R10.64+0x4], R27 ;  /* 0x0000041b0a000986 */ /* 0x0009e2000c101924 */
[----:B------:R-:W-:Y:S05]  /*4370*/  @!P2 BRA `(.L_x_46) ;  /* 0x000000000004a947 */ /* 0x000fea0003800000 */
[----:B------:R0:W5:Y:S02]  /*4380*/  LDG.E.LTC128B R19, desc[UR36][R4.64+0x20] ;  /* 0x0000202404137981 */ /* 0x000164000c1e1920 */
.L_x_46:
[----:B------:R-:W-:Y:S05]  /*4390*/  BSYNC B1 ;  /* 0x0000000000017941 */ /* 0x000fea0003800000 */
.L_x_45:
        /* <DEDUP_REMOVED lines=10> */
.L_x_48:
[----:B------:R-:W-:Y:S05]  /*4440*/  BSYNC B1 ;  /* 0x0000000000017941 */ /* 0x000fea0003800000 */
.L_x_47:
[----:B-----5:R-:W-:Y:S01]  /*4450*/  LOP3.LUT R12, R19, 0xffffe000, RZ, 0xc0, !PT ;  /* 0xffffe000130c7812 */ /* 0x020fe200078ec0ff */
[----:B------:R-:W-:Y:S01]  /*4460*/  BSSY B1, `(.L_x_49) ;  /* 0x0000008000017945 */ /* 0x000fe20003800000 */
[----:B------:R-:W-:-:S03]  /*4470*/  ISETP.GT.AND P1, PT, R0, 0x8, P1 ;  /* 0x000000080000780c */ /* 0x000fc60000f24270 */
[----:B------:R-:W-:-:S04]  /*4480*/  FMUL R12, R12, R57 ;  /* 0x000000390c0c7220 */ /* 0x000fc80000400000 */
[----:B------:R-:W-:-:S05]  /*4490*/  FFMA R29, R29, R56, R12 ;  /* 0x000000381d1d7223 */ /* 0x000fca000000000c */
[----:B------:R-:W-:-:S05]  /*44a0*/  F2FP.TF32.F32.PACK_B R29, R29 ;  /* 0x0000001dff1d723e */ /* 0x000fca00024050ff */
[----:B------:R0:W-:Y:S01]  /*44b0*/  @P3 STG.E desc[UR36][R6.64+0x24], R29 ;  /* 0x0000241d06003986 */ /* 0x0001e2000c101924 */
[----:B------:R-:W-:Y:S05]  /*44c0*/  @!P1 BRA `(.L_x_50) ;  /* 0x0000000000049947 */ /* 0x000fea0003800000 */
[----:B------:R0:W5:Y:S02]  /*44d0*/  LDG.E.LTC128B R19, desc[UR36][R8.64+0x20] ;  /* 0x0000202408137981 */ /* 0x000164000c1e1920 */
.L_x_50:
[----:B------:R-:W-:Y:S05]  /*44e0*/  BSYNC B1 ;  /* 0x0000000000017941 */ /* 0x000fea0003800000 */
.L_x_49:
[----:B-----5:R-:W-:Y:S01]  /*44f0*/  LOP3.LUT R12, R19, 0xffffe000, RZ, 0xc0, !PT ;  /* 0xffffe000130c7812 */ /* 0x020fe200078ec0ff */
[----:B------:R-:W-:Y:S01]  /*4500*/  BSSY B1, `(.L_x_51) ;  /* 0x0000008000017945 */ /* 0x000fe20003800000 */
[----:B------:R-:W-:-:S03]  /*4510*/  ISETP.GT.AND P0, PT, R0, 0x8, P0 ;  /* 0x000000080000780c */ /* 0x000fc60000704270 */
[----:B0-----:R-:W-:-:S04]  /*4520*/  FMUL R13, R12, R57 ;  /* 0x000000390c0d7220 */ /* 0x001fc80000400000 */
[----:B------:R-:W-:-:S05]  /*4530*/  FFMA R13, R30, R56, R13 ;  /* 0x000000381e0d7223 */ /* 0x000fca000000000d */
[----:B------:R-:W-:-:S05]  /*4540*/  F2FP.TF32.F32.PACK_B R13, R13 ;  /* 0x0000000dff0d723e */ /* 0x000fca00024050ff */
[----:B------:R0:W-:Y:S01]  /*4550*/  @P1 STG.E desc[UR36][R10.64+0x20], R13 ;  /* 0x0000200d0a001986 */ /* 0x0001e2000c101924 */
[----:B------:R-:W-:Y:S05]  /*4560*/  @!P0 BRA `(.L_x_52) ;  /* 0x0000000000048947 */ /* 0x000fea0003800000 */
[----:B------:R0:W5:Y:S02]  /*4570*/  LDG.E.LTC128B R19, desc[UR36][R8.64+0x24] ;  /* 0x0000242408137981 */ /* 0x000164000c1e1920 */
.L_x_52:
[----:B------:R-:W-:Y:S05]  /*4580*/  BSYNC B1 ;  /* 0x0000000000017941 */ /* 0x000fea0003800000 */
.L_x_51:
        /* <DEDUP_REMOVED lines=10> */
.L_x_54:
[----:B------:R-:W-:Y:S05]  /*4630*/  BSYNC B1 ;  /* 0x0000000000017941 */ /* 0x000fea0003800000 */
.L_x_53:
[----:B-----5:R-:W-:Y:S01]  /*4640*/  LOP3.LUT R12, R19, 0xffffe000, RZ, 0xc0, !PT ;  /* 0xffffe000130c7812 */ /* 0x020fe200078ec0ff */
[----:B------:R-:W-:Y:S01]  /*4650*/  BSSY B1, `(.L_x_55) ;  /* 0x0000009000017945 */ /* 0x000fe20003800000 */
[----:B------:R-:W-:-:S03]  /*4660*/  ISETP.GT.AND P0, PT, R3, 0x11, PT ;  /* 0x000000110300780c */ /* 0x000fc60003f04270 */
[----:B0-----:R-:W-:Y:S01]  /*4670*/  FMUL R13, R12, R57 ;  /* 0x000000390c0d7220 */ /* 0x001fe20000400000 */
[----:B------:R-:W-:-:S03]  /*4680*/  ISETP.GT.AND P3, PT, R0, RZ, P0 ;  /* 0x000000ff0000720c */ /* 0x000fc60000764270 */
[----:B------:R-:W-:-:S05]  /*4690*/  FFMA R13, R32, R56, R13 ;  /* 0x00000038200d7223 */ /* 0x000fca000000000d */
[----:B------:R-:W-:-:S05]  /*46a0*/  F2FP.TF32.F32.PACK_B R13, R13 ;  /* 0x0000000dff0d723e */ /* 0x000fca00024050ff */
[----:B------:R0:W-:Y:S01]  /*46b0*/  @P2 STG.E desc[UR36][R6.64+0x40], R13 ;  /* 0x0000400d06002986 */ /* 0x0001e2000c101924 */
[----:B------:R-:W-:Y:S05]  /*46c0*/  @!P3 BRA `(.L_x_56) ;  /* 0x000000000004b947 */ /* 0x000fea0003800000 */
[----:B------:R0:W5:Y:S02]  /*46d0*/  LDG.E.LTC128B R19, desc[UR36][R4.64+0x44] ;  /* 0x0000442404137981 */ /* 0x000164000c1e1920 */
.L_x_56:
[----:B------:R-:W-:Y:S05]  /*46e0*/  BSYNC B1 ;  /* 0x0000000000017941 */ /* 0x000fea0003800000 */
.L_x_55:
        /* <DEDUP_REMOVED lines=9> */
.L_x_58:
[----:B------:R-:W-:Y:S05]  /*4780*/  BSYNC B1 ;  /* 0x0000000000017941 */ /* 0x000fea0003800000 */
.L_x_57:
        /* <DEDUP_REMOVED lines=9> */
.L_x_60:
[----:B------:R-:W-:Y:S05]  /*4820*/  BSYNC B1 ;  /* 0x0000000000017941 */ /* 0x000fea0003800000 */
.L_x_59:
        /* <DEDUP_REMOVED lines=10> */
.L_x_62:
[----:B------:R-:W-:Y:S05]  /*48d0*/  BSYNC B1 ;  /* 0x0000000000017941 */ /* 0x000fea0003800000 */
.L_x_61:
        /* <DEDUP_REMOVED lines=10> */
.L_x_64:
[----:B------:R-:W-:Y:S05]  /*4980*/  BSYNC B1 ;  /* 0x0000000000017941 */ /* 0x000fea0003800000 */
.L_x_63:
        /* <DEDUP_REMOVED lines=9> */
.L_x_66:
[----:B------:R-:W-:Y:S05]  /*4a20*/  BSYNC B1 ;  /* 0x0000000000017941 */ /* 0x000fea0003800000 */
.L_x_65:
        /* <DEDUP_REMOVED lines=9> */
.L_x_68:
[----:B------:R-:W-:Y:S05]  /*4ac0*/  BSYNC B1 ;  /* 0x0000000000017941 */ /* 0x000fea0003800000 */
.L_x_67:
        /* <DEDUP_REMOVED lines=10> */
.L_x_70:
[----:B------:R-:W-:Y:S05]  /*4b70*/  BSYNC B1 ;  /* 0x0000000000017941 */ /* 0x000fea0003800000 */
.L_x_69:
        /* <DEDUP_REMOVED lines=10> */
.L_x_72:
[----:B------:R-:W-:Y:S05]  /*4c20*/  BSYNC B1 ;  /* 0x0000000000017941 */ /* 0x000fea0003800000 */
.L_x_71:
        /* <DEDUP_REMOVED lines=9> */
.L_x_74:
[----:B------:R-:W-:Y:S05]  /*4cc0*/  BSYNC B1 ;  /* 0x0000000000017941 */ /* 0x000fea0003800000 */
.L_x_73:
        /* <DEDUP_REMOVED lines=9> */
.L_x_76:
[----:B------:R-:W-:Y:S05]  /*4d60*/  BSYNC B1 ;  /* 0x0000000000017941 */ /* 0x000fea0003800000 */
.L_x_75:
        /* <DEDUP_REMOVED lines=10> */
.L_x_78:
[----:B------:R-:W-:Y:S05]  /*4e10*/  BSYNC B1 ;  /* 0x0000000000017941 */ /* 0x000fea0003800000 */
.L_x_77:
        /* <DEDUP_REMOVED lines=10> */
.L_x_80:
[----:B------:R-:W-:Y:S05]  /*4ec0*/  BSYNC B1 ;  /* 0x0000000000017941 */ /* 0x000fea0003800000 */
.L_x_79:
        /* <DEDUP_REMOVED lines=9> */
.L_x_82:
[----:B------:R-:W-:Y:S05]  /*4f60*/  BSYNC B1 ;  /* 0x0000000000017941 */ /* 0x000fea0003800000 */
.L_x_81:
        /* <DEDUP_REMOVED lines=9> */
.L_x_84:
[----:B------:R-:W-:Y:S05]  /*5000*/  BSYNC B1 ;  /* 0x0000000000017941 */ /* 0x000fea0003800000 */
.L_x_83:
        /* <DEDUP_REMOVED lines=10> */
.L_x_86:
[----:B------:R-:W-:Y:S05]  /*50b0*/  BSYNC B1 ;  /* 0x0000000000017941 */ /* 0x000fea0003800000 */
.L_x_85:
        /* <DEDUP_REMOVED lines=10> */
.L_x_88:
[----:B------:R-:W-:Y:S05]  /*5160*/  BSYNC B1 ;  /* 0x0000000000017941 */ /* 0x000fea0003800000 */
.L_x_87:
        /* <DEDUP_REMOVED lines=9> */
.L_x_90:
[----:B------:R-:W-:Y:S05]  /*5200*/  BSYNC B1 ;  /* 0x0000000000017941 */ /* 0x000fea0003800000 */
.L_x_89:
        /* <DEDUP_REMOVED lines=9> */
.L_x_92:
[----:B------:R-:W-:Y:S05]  /*52a0*/  BSYNC B1 ;  /* 0x0000000000017941 */ /* 0x000fea0003800000 */
.L_x_91:
        /* <DEDUP_REMOVED lines=10> */
.L_x_94:
[----:B------:R-:W-:Y:S05]  /*5350*/  BSYNC B1 ;  /* 0x0000000000017941 */ /* 0x000fea0003800000 */
.L_x_93:
        /* <DEDUP_REMOVED lines=10> */
.L_x_96:
[----:B------:R-:W-:Y:S05]  /*5400*/  BSYNC B1 ;  /* 0x0000000000017941 */ /* 0x000fea0003800000 */
.L_x_95:
[----:B01---5:R-:W-:Y:S01]  /*5410*/  LOP3.LUT R4, R19, 0xffffe000, RZ, 0xc0, !PT ;  /* 0xffffe00013047812 */ /* 0x023fe200078ec0ff */
        /* <DEDUP_REMOVED lines=8> */
.L_x_98:
[----:B------:R-:W-:Y:S05]  /*54a0*/  BSYNC B1 ;  /* 0x0000000000017941 */ /* 0x000fea0003800000 */
.L_x_97:
[----:B-----5:R-:W-:Y:S01]  /*54b0*/  LOP3.LUT R4, R19, 0xffffe000, RZ, 0xc0, !PT ;  /* 0xffffe00013047812 */ /* 0x020fe200078ec0ff */
[----:B------:R-:W-:Y:S01]  /*54c0*/  @P1 IMAD.MOV.U32 R5, RZ, RZ, R11 ;  /* 0x000000ffff051224 */ /* 0x000fe200078e000b */
[----:B------:R-:W-:Y:S01]  /*54d0*/  ISETP.GT.AND P0, PT, R0, 0x8, P0 ;  /* 0x000000080000780c */ /* 0x000fe20000704270 */
[----:B------:R-:W-:Y:S02]  /*54e0*/  BSSY B1, `(.L_x_99) ;  /* 0x0000008000017945 */ /* 0x000fe40003800000 */
[----:B------:R-:W-:Y:S01]  /*54f0*/  FMUL R3, R4, R57 ;  /* 0x0000003904037220 */ /* 0x000fe20000400000 */
[----:B------:R-:W-:-:S03]  /*5500*/  @P1 IMAD.MOV.U32 R4, RZ, RZ, R10 ;  /* 0x000000ffff041224 */ /* 0x000fc600078e000a */
[----:B------:R-:W-:-:S05]  /*5510*/  FFMA R3, R54, R56, R3 ;  /* 0x0000003836037223 */ /* 0x000fca0000000003 */
[----:B------:R-:W-:-:S05]  /*5520*/  F2FP.TF32.F32.PACK_B R3, R3 ;  /* 0x00000003ff03723e */ /* 0x000fca00024050ff */
[----:B------:R0:W-:Y:S01]  /*5530*/  @P1 STG.E desc[UR36][R4.64+0xe0], R3 ;  /* 0x0000e00304001986 */ /* 0x0001e2000c101924 */
[----:B------:R-:W-:Y:S05]  /*5540*/  @!P0 BRA `(.L_x_100) ;  /* 0x0000000000048947 */ /* 0x000fea0003800000 */
[----:B------:R0:W5:Y:S02]  /*5550*/  LDG.E.LTC128B R19, desc[UR36][R8.64+0xe4] ;  /* 0x0000e42408137981 */ /* 0x000164000c1e1920 */
.L_x_100:
[----:B------:R-:W-:Y:S05]  /*5560*/  BSYNC B1 ;  /* 0x0000000000017941 */ /* 0x000fea0003800000 */
.L_x_99:
[----:B------:R-:W-:Y:S05]  /*5570*/  @!P0 BRA `(.L_x_101) ;  /* 0x0000000800708947 */ /* 0x000fea0003800000 */
[----:B-----5:R-:W-:-:S05]  /*5580*/  LOP3.LUT R0, R19, 0xffffe000, RZ, 0xc0, !PT ;  /* 0xffffe00013007812 */ /* 0x020fca00078ec0ff */
[----:B------:R-:W-:-:S04]  /*5590*/  FMUL R0, R0, R57 ;  /* 0x0000003900007220 */ /* 0x000fc80000400000 */
[----:B------:R-:W-:-:S05]  /*55a0*/  FFMA R55, R55, R56, R0 ;  /* 0x0000003837377223 */ /* 0x000fca0000000000 */
[----:B------:R-:W-:-:S05]  /*55b0*/  F2FP.TF32.F32.PACK_B R55, R55 ;  /* 0x00000037ff37723e */ /* 0x000fca00024050ff */
[----:B------:R0:W-:Y:S01]  /*55c0*/  STG.E desc[UR36][R10.64+0xe4], R55 ;  /* 0x0000e4370a007986 */ /* 0x0001e2000c101924 */
[----:B------:R-:W-:Y:S05]  /*55d0*/  BRA `(.L_x_101) ;  /* 0x0000000800587947 */ /* 0x000fea0003800000 */
.L_x_40:
[----:B------:R-:W-:Y:S01]  /*55e0*/  ISETP.GT.AND P4, PT, R3, 0x1, PT ;  /* 0x000000010300780c */ /* 0x000fe20003f84270 */
[----:B------:R-:W-:Y:S01]  /*55f0*/  ULDC.64 UR4, c[0x0][0x5c0] ;  /* 0x0001700000047ab9 */ /* 0x000fe20000000a00 */
[-C--:B------:R-:W-:Y:S01]  /*5600*/  FMUL R9, R24, R56.reuse ;  /* 0x0000003818097220 */ /* 0x080fe20000400000 */
[----:B-1----:R-:W-:Y:S01]  /*5610*/  LEA R4, P1, R72, UR4, 0x2 ;  /* 0x0000000448047c11 */ /* 0x002fe2000f8210ff */
[-C--:B------:R-:W-:Y:S01]  /*5620*/  FMUL R25, R25, R56.reuse ;  /* 0x0000003819197220 */ /* 0x080fe20000400000 */
[----:B------:R-:W-:Y:S01]  /*5630*/  ISETP.GT.AND P0, PT, R0, RZ, P4 ;  /* 0x000000ff0000720c */ /* 0x000fe20002704270 */
[-C--:B------:R-:W-:Y:S01]  /*5640*/  FMUL R11, R26, R56.reuse ;  /* 0x000000381a0b7220 */ /* 0x080fe20000400000 */
[----:B------:R-:W-:Y:S01]  /*5650*/  ISETP.GT.AND P3, PT, R0, 0x8, P3 ;  /* 0x000000080000780c */ /* 0x000fe20001f64270 */
[-C--:B------:R-:W-:Y:S01]  /*5660*/  FMUL R27, R27, R56.reuse ;  /* 0x000000381b1b7220 */ /* 0x080fe20000400000 */
[----:B------:R-:W-:Y:S01]  /*5670*/  LEA.HI.X R5, R72, UR5, R83, 0x2, P1 ;  /* 0x0000000548057c11 */ /* 0x000fe200088f1453 */
[-C--:B------:R-:W-:Y:S01]  /*5680*/  FMUL R29, R29, R56.reuse ;  /* 0x000000381d1d7220 */ /* 0x080fe20000400000 */
[----:B------:R-:W-:Y:S01]  /*5690*/  F2FP.TF32.F32.PACK_B R9, R9 ;  /* 0x00000009ff09723e */ /* 0x000fe200024050ff */
[-C--:B------:R-:W-:Y:S01]  /*56a0*/  FMUL R31, R31, R56.reuse ;  /* 0x000000381f1f7220 */ /* 0x080fe20000400000 */
[----:B------:R-:W-:Y:S01]  /*56b0*/  SHF.L.U64.HI R7, R63, 0x2, R64 ;  /* 0x000000023f077819 */ /* 0x000fe20000010240 */
[----:B------:R-:W-:Y:S01]  /*56c0*/  FMUL R33, R33, R56 ;  /* 0x0000003821217220 */ /* 0x000fe20000400000 */
[----:B------:R-:W-:Y:S01]  /*56d0*/  LEA R6, P1, R63, R4, 0x2 ;  /* 0x000000043f067211 */ /* 0x000fe200078210ff */
[----:B------:R0:W-:Y:S01]  /*56e0*/  @P2 STG.E desc[UR36][R4.64], R9 ;  /* 0x0000000904002986 */ /* 0x0001e2000c101924 */
[----:B------:R-:W-:Y:S01]  /*56f0*/  F2FP.TF32.F32.PACK_B R25, R25 ;  /* 0x00000019ff19723e */ /* 0x000fe200024050ff */
[-C--:B------:R-:W-:Y:S01]  /*5700*/  FMUL R13, R34, R56.reuse ;  /* 0x00000038220d7220 */ /* 0x080fe20000400000 */
[----:B------:R-:W-:Y:S01]  /*5710*/  F2FP.TF32.F32.PACK_B R11, R11 ;  /* 0x0000000bff0b723e */ /* 0x000fe200024050ff */
[----:B------:R-:W-:Y:S01]  /*5720*/  IMAD.X R7, R7, 0x1, R5, P1 ;  /* 0x0000000107077824 */ /* 0x000fe200008e0605 */
[C---:B------:R-:W-:Y:S01]  /*5730*/  ISETP.GT.AND P2, PT, R3.reuse, 0x8, PT ;  /* 0x000000080300780c */ /* 0x040fe20003f44270 */
[----:B------:R-:W-:Y:S01]  /*5740*/  @P0 STG.E desc[UR36][R4.64+0x4], R25 ;  /* 0x0000041904000986 */ /* 0x000fe2000c101924 */
[----:B------:R-:W-:Y:S01]  /*5750*/  ISETP.GT.AND P0, PT, R3, 0x9, PT ;  /* 0x000000090300780c */ /* 0x000fe20003f04270 */
[-C--:B------:R-:W-:Y:S01]  /*5760*/  FMUL R35, R35, R56.reuse ;  /* 0x0000003823237220 */ /* 0x080fe20000400000 */
[C---:B------:R-:W-:Y:S01]  /*5770*/  ISETP.GT.AND P4, PT, R0.reuse, 0x8, P4 ;  /* 0x000000080000780c */ /* 0x040fe20002784270 */
[----:B------:R1:W-:Y:S01]  /*5780*/  @P3 STG.E desc[UR36][R6.64], R11 ;  /* 0x0000000b06003986 */ /* 0x0003e2000c101924 */
[----:B------:R-:W-:Y:S01]  /*5790*/  ISETP.GT.AND P1, PT, R0, RZ, P2 ;  /* 0x000000ff0000720c */ /* 0x000fe20001724270 */
[-C--:B0-----:R-:W-:Y:S01]  /*57a0*/  FMUL R9, R28, R56.reuse ;  /* 0x000000381c097220 */ /* 0x081fe20000400000 */
[C---:B------:R-:W-:Y:S01]  /*57b0*/  ISETP.GT.AND P3, PT, R0.reuse, RZ, P0 ;  /* 0x000000ff0000720c */ /* 0x040fe20000764270 */
[-C--:B------:R-:W-:Y:S01]  /*57c0*/  FMUL R37, R37, R56.reuse ;  /* 0x0000003825257220 */ /* 0x080fe20000400000 */
[----:B------:R-:W-:Y:S01]  /*57d0*/  F2FP.TF32.F32.PACK_B R27, R27 ;  /* 0x0000001bff1b723e */ /* 0x000fe200024050ff */
[-C--:B------:R-:W-:Y:S01]  /*57e0*/  FMUL R39, R39, R56.reuse ;  /* 0x0000003827277220 */ /* 0x080fe20000400000 */
[----:B------:R-:W-:Y:S01]  /*57f0*/  F2FP.TF32.F32.PACK_B R9, R9 ;  /* 0x00000009ff09723e */ /* 0x000fe200024050ff */
[-C--:B------:R-:W-:Y:S01]  /*5800*/  FMUL R41, R41, R56.reuse ;  /* 0x0000003829297220 */ /* 0x080fe20000400000 */
[----:B------:R-:W-:Y:S01]  /*5810*/  ISETP.GT.AND P2, PT, R0, 0x8, P2 ;  /* 0x000000080000780c */ /* 0x000fe20001744270 */
[-C--:B------:R-:W-:Y:S01]  /*5820*/  FMUL R43, R43, R56.reuse ;  /* 0x000000382b2b7220 */ /* 0x080fe20000400000 */
[----:B------:R-:W-:Y:S01]  /*5830*/  F2FP.TF32.F32.PACK_B R29, R29 ;  /* 0x0000001dff1d723e */ /* 0x000fe200024050ff */
[----:B------:R-:W-:Y:S01]  /*5840*/  @P4 STG.E desc[UR36][R6.64+0x4], R27 ;  /* 0x0000041b06004986 */ /* 0x000fe2000c101924 */
[-C--:B-1----:R-:W-:Y:S01]  /*5850*/  FMUL R11, R30, R56.reuse ;  /* 0x000000381e0b7220 */ /* 0x082fe20000400000 */
[C---:B------:R-:W-:Y:S01]  /*5860*/  ISETP.GT.AND P0, PT, R0.reuse, 0x8, P0 ;  /* 0x000000080000780c */ /* 0x040fe20000704270 */
[-C--:B------:R-:W-:Y:S01]  /*5870*/  FMUL R45, R45, R56.reuse ;  /* 0x000000382d2d7220 */ /* 0x080fe20000400000 */
[----:B------:R0:W-:Y:S01]  /*5880*/  @P1 STG.E desc[UR36][R4.64+0x20], R9 ;  /* 0x0000200904001986 */ /* 0x0001e2000c101924 */
[----:B------:R-:W-:Y:S01]  /*5890*/  ISETP.GT.AND P4, PT, R3, 0x11, PT ;  /* 0x000000110300780c */ /* 0x000fe20003f84270 */
[-C--:B------:R-:W-:Y:S01]  /*58a0*/  FMUL R47, R47, R56.reuse ;  /* 0x000000382f2f7220 */ /* 0x080fe20000400000 */
[----:B------:R-:W-:Y:S01]  /*58b0*/  F2FP.TF32.F32.PACK_B R11, R11 ;  /* 0x0000000bff0b723e */ /* 0x000fe200024050ff */
[----:B------:R-:W-:Y:S01]  /*58c0*/  @P3 STG.E desc[UR36][R4.64+0x24], R29 ;  /* 0x0000241d04003986 */ /* 0x000fe2000c101924 */
[----:B------:R-:W-:Y:S01]  /*58d0*/  ISETP.GT.AND P3, PT, R3, 0x10, PT ;  /* 0x000000100300780c */ /* 0x000fe20003f64270 */
[-C--:B------:R-:W-:Y:S01]  /*58e0*/  FMUL R49, R49, R56.reuse ;  /* 0x0000003831317220 */ /* 0x080fe20000400000 */
[----:B------:R-:W-:Y:S01]  /*58f0*/  F2FP.TF32.F32.PACK_B R31, R31 ;  /* 0x0000001fff1f723e */ /* 0x000fe200024050ff */
[----:B------:R1:W-:Y:S01]  /*5900*/  @P2 STG.E desc[UR36][R6.64+0x20], R11 ;  /* 0x0000200b06002986 */ /* 0x0003e2000c101924 */
[C---:B------:R-:W-:Y:S01]  /*5910*/  ISETP.GT.AND P1, PT, R0.reuse, RZ, P3 ;  /* 0x000000ff0000720c */ /* 0x040fe20001f24270 */
[-C--:B------:R-:W-:Y:S01]  /*5920*/  FMUL R51, R51, R56.reuse ;  /* 0x0000003833337220 */ /* 0x080fe20000400000 */
[----:B------:R-:W-:Y:S01]  /*5930*/  ISETP.GT.AND P2, PT, R0, RZ, P4 ;  /* 0x000000ff0000720c */ /* 0x000fe20002744270 */
[-C--:B0-----:R-:W-:Y:S01]  /*5940*/  FMUL R9, R32, R56.reuse ;  /* 0x0000003820097220 */ /* 0x081fe20000400000 */
[----:B------:R-:W-:Y:S01]  /*5950*/  ISETP.GT.AND P3, PT, R0, 0x8, P3 ;  /* 0x000000080000780c */ /* 0x000fe20001f64270 */
[----:B------:R-:W-:Y:S01]  /*5960*/  @P0 STG.E desc[UR36][R6.64+0x24], R31 ;  /* 0x0000241f06000986 */ /* 0x000fe2000c101924 */
[----:B------:R-:W-:Y:S01]  /*5970*/  F2FP.TF32.F32.PACK_B R33, R33 ;  /* 0x00000021ff21723e */ /* 0x000fe200024050ff */
[-C--:B------:R-:W-:Y:S01]  /*5980*/  FMUL R53, R53, R56.reuse ;  /* 0x0000003835357220 */ /* 0x080fe20000400000 */
[----:B------:R-:W-:Y:S01]  /*5990*/  F2FP.TF32.F32.PACK_B R9, R9 ;  /* 0x00000009ff09723e */ /* 0x000fe200024050ff */
[-C--:B------:R-:W-:Y:S01]  /*59a0*/  FMUL R55, R55, R56.reuse ;  /* 0x0000003837377220 */ /* 0x080fe20000400000 */
[----:B------:R-:W-:Y:S01]  /*59b0*/  F2FP.TF32.F32.PACK_B R13, R13 ;  /* 0x0000000dff0d723e */ /* 0x000fe200024050ff */
[----:B-1----:R-:W-:Y:S01]  /*59c0*/  FMUL R11, R38, R56 ;  /* 0x00000038260b7220 */ /* 0x002fe20000400000 */
[C---:B------:R-:W-:Y:S01]  /*59d0*/  ISETP.GT.AND P0, PT, R3.reuse, 0x19, PT ;  /* 0x000000190300780c */ /* 0x040fe20003f04270 */
[----:B------:R0:W-:Y:S01]  /*59e0*/  @P1 STG.E desc[UR36][R4.64+0x40], R9 ;  /* 0x0000400904001986 */ /* 0x0001e2000c101924 */
[----:B------:R-:W-:-:S02]  /*59f0*/  ISETP.GT.AND P1, PT, R3, 0x18, PT ;  /* 0x000000180300780c */ /* 0x000fc40003f24270 */
[C---:B------:R-:W-:Y:S01]  /*5a00*/  ISETP.GT.AND P4, PT, R0.reuse, 0x8, P4 ;  /* 0x000000080000780c */ /* 0x040fe20002784270 */
[----:B------:R-:W-:Y:S01]  /*5a10*/  @P2 STG.E desc[UR36][R4.64+0x44], R33 ;  /* 0x0000442104002986 */ /* 0x000fe2000c101924 */
[C---:B------:R-:W-:Y:S02]  /*5a20*/  ISETP.GT.AND P2, PT, R0.reuse, RZ, P1 ;  /* 0x000000ff0000720c */ /* 0x040fe40000f44270 */
[C---:B------:R-:W-:Y:S01]  /*5a30*/  ISETP.GT.AND P1, PT, R0.reuse, 0x8, P1 ;  /* 0x000000080000780c */ /* 0x040fe20000f24270 */
[----:B------:R1:W-:Y:S01]  /*5a40*/  @P3 STG.E desc[UR36][R6.64+0x40], R13 ;  /* 0x0000400d06003986 */ /* 0x0003e2000c101924 */
[----:B------:R-:W-:Y:S02]  /*5a50*/  ISETP.GT.AND P3, PT, R0, RZ, P0 ;  /* 0x000000ff0000720c */ /* 0x000fe40000764270 */
[----:B------:R-:W-:Y:S01]  /*5a60*/  F2FP.TF32.F32.PACK_B R35, R35 ;  /* 0x00000023ff23723e */ /* 0x000fe200024050ff */
[----:B0-----:R-:W-:Y:S01]  /*5a70*/  FMUL R9, R36, R56 ;  /* 0x0000003824097220 */ /* 0x001fe20000400000 */
[----:B------:R-:W-:-:S02]  /*5a80*/  F2FP.TF32.F32.PACK_B R37, R37 ;  /* 0x00000025ff25723e */ /* 0x000fc400024050ff */
[----:B------:R-:W-:Y:S01]  /*5a90*/  F2FP.TF32.F32.PACK_B R11, R11 ;  /* 0x0000000bff0b723e */ /* 0x000fe200024050ff */
[----:B------:R-:W-:Y:S01]  /*5aa0*/  @P4 STG.E desc[UR36][R6.64+0x44], R35 ;  /* 0x0000442306004986 */ /* 0x000fe2000c101924 */
[----:B------:R-:W-:Y:S02]  /*5ab0*/  F2FP.TF32.F32.PACK_B R9, R9 ;  /* 0x00000009ff09723e */ /* 0x000fe400024050ff */
[----:B------:R-:W-:Y:S01]  /*5ac0*/  F2FP.TF32.F32.PACK_B R39, R39 ;  /* 0x00000027ff27723e */ /* 0x000fe200024050ff */
[----:B-1----:R-:W-:Y:S01]  /*5ad0*/  FMUL R13, R42, R56 ;  /* 0x000000382a0d7220 */ /* 0x002fe20000400000 */
[----:B------:R-:W-:Y:S01]  /*5ae0*/  F2FP.TF32.F32.PACK_B R41, R41 ;  /* 0x00000029ff29723e */ /* 0x000fe200024050ff */
[----:B------:R0:W-:Y:S01]  /*5af0*/  @P2 STG.E desc[UR36][R4.64+0x60], R9 ;  /* 0x0000600904002986 */ /* 0x0001e2000c101924 */
[----:B------:R-:W-:Y:S02]  /*5b00*/  ISETP.GT.AND P2, PT, R3, 0x20, PT ;  /* 0x000000200300780c */ /* 0x000fe40003f44270 */
[----:B------:R-:W-:Y:S01]  /*5b10*/  F2FP.TF32.F32.PACK_B R13, R13 ;  /* 0x0000000dff0d723e */ /* 0x000fe200024050ff */
[----:B------:R-:W-:Y:S01]  /*5b20*/  @P3 STG.E desc[UR36][R4.64+0x64], R37 ;  /* 0x0000642504003986 */ /* 0x000fe2000c101924 */
[----:B------:R-:W-:-:S02]  /*5b30*/  ISETP.GT.AND P3, PT, R0, 0x8, P0 ;  /* 0x000000080000780c */ /* 0x000fc40000764270 */
[C---:B------:R-:W-:Y:S01]  /*5b40*/  ISETP.GT.AND P0, PT, R3.reuse, 0x21, PT ;  /* 0x000000210300780c */ /* 0x040fe20003f04270 */
[----:B------:R1:W-:Y:S01]  /*5b50*/  @P1 STG.E desc[UR36][R6.64+0x60], R11 ;  /* 0x0000600b06001986 */ /* 0x0003e2000c101924 */
[C---:B------:R-:W-:Y:S02]  /*5b60*/  ISETP.GT.AND P4, PT, R0.reuse, RZ, P2 ;  /* 0x000000ff0000720c */ /* 0x040fe40001784270 */
[----:B------:R-:W-:Y:S01]  /*5b70*/  ISETP.GT.AND P1, PT, R0, RZ, P0 ;  /* 0x000000ff0000720c */ /* 0x000fe20000724270 */
[-C--:B0-----:R-:W-:Y:S01]  /*5b80*/  FMUL R9, R40, R56.reuse ;  /* 0x0000003828097220 */ /* 0x081fe20000400000 */
[C---:B------:R-:W-:Y:S02]  /*5b90*/  ISETP.GT.AND P2, PT, R0.reuse, 0x8, P2 ;  /* 0x000000080000780c */ /* 0x040fe40001744270 */
[----:B------:R-:W-:Y:S02]  /*5ba0*/  F2FP.TF32.F32.PACK_B R43, R43 ;  /* 0x0000002bff2b723e */ /* 0x000fe400024050ff */
[----:B------:R-:W-:Y:S01]  /*5bb0*/  F2FP.TF32.F32.PACK_B R9, R9 ;  /* 0x00000009ff09723e */ /* 0x000fe200024050ff */
[----:B------:R-:W-:Y:S01]  /*5bc0*/  @P3 STG.E desc[UR36][R6.64+0x64], R39 ;  /* 0x0000642706003986 */ /* 0x000fe2000c101924 */
[----:B------:R-:W-:Y:S01]  /*5bd0*/  ISETP.GT.AND P3, PT, R0, 0x8, P0 ;  /* 0x000000080000780c */ /* 0x000fe20000764270 */
[----:B-1----:R-:W-:Y:S01]  /*5be0*/  FMUL R11, R46, R56 ;  /* 0x000000382e0b7220 */ /* 0x002fe20000400000 */
[----:B------:R-:W-:Y:S01]  /*5bf0*/  ISETP.GT.AND P0, PT, R3, 0x29, PT ;  /* 0x000000290300780c */ /* 0x000fe20003f04270 */
[----:B------:R0:W-:Y:S01]  /*5c00*/  @P4 STG.E desc[UR36][R4.64+0x80], R9 ;  /* 0x0000800904004986 */ /* 0x0001e2000c101924 */
[----:B------:R-:W-:-:S02]  /*5c10*/  F2FP.TF32.F32.PACK_B R45, R45 ;  /* 0x0000002dff2d723e */ /* 0x000fc400024050ff */
[----:B------:R-:W-:Y:S01]  /*5c20*/  F2FP.TF32.F32.PACK_B R11, R11 ;  /* 0x0000000bff0b723e */ /* 0x000fe200024050ff */
[----:B------:R-:W-:Y:S01]  /*5c30*/  @P1 STG.E desc[UR36][R4.64+0x84], R41 ;  /* 0x0000842904001986 */ /* 0x000fe2000c101924 */
[----:B------:R-:W-:Y:S02]  /*5c40*/  ISETP.GT.AND P1, PT, R3, 0x28, PT ;  /* 0x000000280300780c */ /* 0x000fe40003f24270 */
[----:B------:R-:W-:Y:S01]  /*5c50*/  F2FP.TF32.F32.PACK_B R47, R47 ;  /* 0x0000002fff2f723e */ /* 0x000fe200024050ff */
[----:B------:R1:W-:Y:S01]  /*5c60*/  @P2 STG.E desc[UR36][R6.64+0x80], R13 ;  /* 0x0000800d06002986 */ /* 0x0003e2000c101924 */
[C---:B------:R-:W-:Y:S02]  /*5c70*/  ISETP.GT.AND P4, PT, R0.reuse, RZ, P1 ;  /* 0x000000ff0000720c */ /* 0x040fe40000f84270 */
[----:B------:R-:W-:Y:S01]  /*5c80*/  ISETP.GT.AND P2, PT, R0, RZ, P0 ;  /* 0x000000ff0000720c */ /* 0x000fe20000744270 */
[----:B0-----:R-:W-:Y:S01]  /*5c90*/  FMUL R9, R44, R56 ;  /* 0x000000382c097220 */ /* 0x001fe20000400000 */
[C---:B------:R-:W-:Y:S01]  /*5ca0*/  ISETP.GT.AND P1, PT, R0.reuse, 0x8, P1 ;  /* 0x000000080000780c */ /* 0x040fe20000f24270 */
[----:B------:R-:W-:Y:S01]  /*5cb0*/  @P3 STG.E desc[UR36][R6.64+0x84], R43 ;  /* 0x0000842b06003986 */ /* 0x000fe2000c101924 */
[----:B------:R-:W-:-:S02]  /*5cc0*/  ISETP.GT.AND P0, PT, R0, 0x8, P0 ;  /* 0x000000080000780c */ /* 0x000fc40000704270 */
[----:B------:R-:W-:Y:S02]  /*5cd0*/  F2FP.TF32.F32.PACK_B R9, R9 ;  /* 0x00000009ff09723e */ /* 0x000fe400024050ff */
[C---:B------:R-:W-:Y:S01]  /*5ce0*/  ISETP.GT.AND P3, PT, R3.reuse, 0x31, PT ;  /* 0x000000310300780c */ /* 0x040fe20003f64270 */
[----:B-1----:R-:W-:Y:S01]  /*5cf0*/  FMUL R13, R48, R56 ;  /* 0x00000038300d7220 */ /* 0x002fe20000400000 */
[----:B------:R-:W-:Y:S01]  /*5d00*/  F2FP.TF32.F32.PACK_B R49, R49 ;  /* 0x00000031ff31723e */ /* 0x000fe200024050ff */
[----:B------:R0:W-:Y:S01]  /*5d10*/  @P4 STG.E desc[UR36][R4.64+0xa0], R9 ;  /* 0x0000a00904004986 */ /* 0x0001e2000c101924 */
[----:B------:R-:W-:Y:S02]  /*5d20*/  F2FP.TF32.F32.PACK_B R51, R51 ;  /* 0x00000033ff33723e */ /* 0x000fe400024050ff */
[----:B------:R-:W-:Y:S01]  /*5d30*/  F2FP.TF32.F32.PACK_B R13, R13 ;  /* 0x0000000dff0d723e */ /* 0x000fe200024050ff */
[----:B------:R-:W-:Y:S01]  /*5d40*/  @P2 STG.E desc[UR36][R4.64+0xa4], R45 ;  /* 0x0000a42d04002986 */ /* 0x000fe2000c101924 */
[----:B------:R-:W-:-:S02]  /*5d50*/  ISETP.GT.AND P2, PT, R3, 0x30, PT ;  /* 0x000000300300780c */ /* 0x000fc40003f44270 */
[----:B------:R-:W-:Y:S01]  /*5d60*/  F2FP.TF32.F32.PACK_B R53, R53 ;  /* 0x00000035ff35723e */ /* 0x000fe200024050ff */
[----:B------:R1:W-:Y:S01]  /*5d70*/  @P1 STG.E desc[UR36][R6.64+0xa0], R11 ;  /* 0x0000a00b06001986 */ /* 0x0003e2000c101924 */
[C---:B------:R-:W-:Y:S02]  /*5d80*/  ISETP.GT.AND P4, PT, R0.reuse, RZ, P2 ;  /* 0x000000ff0000720c */ /* 0x040fe40001784270 */
[----:B------:R-:W-:Y:S01]  /*5d90*/  ISETP.GT.AND P1, PT, R0, RZ, P3 ;  /* 0x000000ff0000720c */ /* 0x000fe20001f24270 */
[----:B0-----:R-:W-:Y:S01]  /*5da0*/  FMUL R9, R50, R56 ;  /* 0x0000003832097220 */ /* 0x001fe20000400000 */
[----:B------:R-:W-:Y:S01]  /*5db0*/  ISETP.GT.AND P2, PT, R0, 0x8, P2 ;  /* 0x000000080000780c */ /* 0x000fe20001744270 */
[----:B------:R-:W-:Y:S01]  /*5dc0*/  @P0 STG.E desc[UR36][R6.64+0xa4], R47 ;  /* 0x0000a42f06000986 */ /* 0x000fe2000c101924 */
[----:B------:R-:W-:Y:S02]  /*5dd0*/  ISETP.GT.AND P0, PT, R3, 0x38, PT ;  /* 0x000000380300780c */ /* 0x000fe40003f04270 */
[----:B------:R-:W-:-:S02]  /*5de0*/  F2FP.TF32.F32.PACK_B R9, R9 ;  /* 0x00000009ff09723e */ /* 0x000fc400024050ff */
[----:B------:R-:W-:Y:S01]  /*5df0*/  ISETP.GT.AND P3, PT, R0, 0x8, P3 ;  /* 0x000000080000780c */ /* 0x000fe20001f64270 */
[-C--:B-1----:R-:W-:Y:S01]  /*5e00*/  FMUL R11, R54, R56.reuse ;  /* 0x00000038360b7220 */ /* 0x082fe20000400000 */
[----:B------:R-:W-:Y:S01]  /*5e10*/  F2FP.TF32.F32.PACK_B R55, R55 ;  /* 0x00000037ff37723e */ /* 0x000fe200024050ff */
[----:B------:R-:W-:Y:S01]  /*5e20*/  @P4 STG.E desc[UR36][R4.64+0xc0], R13 ;  /* 0x0000c00d04004986 */ /* 0x000fe2000c101924 */
[----:B------:R-:W-:Y:S01]  /*5e30*/  ISETP.GT.AND P4, PT, R3, 0x39, PT ;  /* 0x000000390300780c */ /* 0x000fe20003f84270 */
[----:B------:R-:W-:Y:S01]  /*5e40*/  FMUL R3, R52, R56 ;  /* 0x0000003834037220 */ /* 0x000fe20000400000 */
[----:B------:R-:W-:Y:S01]  /*5e50*/  F2FP.TF32.F32.PACK_B R11, R11 ;  /* 0x0000000bff0b723e */ /* 0x000fe200024050ff */
[----:B------:R-:W-:Y:S01]  /*5e60*/  @P1 STG.E desc[UR36][R4.64+0xc4], R49 ;  /* 0x0000c43104001986 */ /* 0x000fe2000c101924 */
[C---:B------:R-:W-:Y:S02]  /*5e70*/  ISETP.GT.AND P1, PT, R0.reuse, RZ, P0 ;  /* 0x000000ff0000720c */ /* 0x040fe40000724270 */
[C---:B------:R-:W-:Y:S01]  /*5e80*/  ISETP.GT.AND P0, PT, R0.reuse, 0x8, P0 ;  /* 0x000000080000780c */ /* 0x040fe20000704270 */
[----:B------:R-:W-:Y:S01]  /*5e90*/  @P2 STG.E desc[UR36][R6.64+0xc0], R9 ;  /* 0x0000c00906002986 */ /* 0x000fe2000c101924 */
[----:B------:R-:W-:-:S02]  /*5ea0*/  ISETP.GT.AND P2, PT, R0, RZ, P4 ;  /* 0x000000ff0000720c */ /* 0x000fc40002744270 */
[----:B------:R-:W-:Y:S01]  /*5eb0*/  ISETP.GT.AND P4, PT, R0, 0x8, P4 ;  /* 0x000000080000780c */ /* 0x000fe20002784270 */
[----:B------:R-:W-:Y:S01]  /*5ec0*/  @P3 STG.E desc[UR36][R6.64+0xc4], R51 ;  /* 0x0000c43306003986 */ /* 0x000fe2000c101924 */
[----:B------:R-:W-:-:S05]  /*5ed0*/  F2FP.TF32.F32.PACK_B R3, R3 ;  /* 0x00000003ff03723e */ /* 0x000fca00024050ff */
[----:B------:R-:W-:Y:S04]  /*5ee0*/  @P1 STG.E desc[UR36][R4.64+0xe0], R3 ;  /* 0x0000e00304001986 */ /* 0x000fe8000c101924 */
[----:B------:R0:W-:Y:S02]  /*5ef0*/  @P2 STG.E desc[UR36][R4.64+0xe4], R53 ;  /* 0x0000e43504002986 */ /* 0x0001e4000c101924 */
[----:B0-----:R-:W-:Y:S02]  /*5f00*/  @P0 IMAD.MOV.U32 R4, RZ, RZ, R6 ;  /* 0x000000ffff040224 */ /* 0x001fe400078e0006 */
[----:B------:R-:W-:-:S05]  /*5f10*/  @P0 IMAD.MOV.U32 R5, RZ, RZ, R7 ;  /* 0x000000ffff050224 */ /* 0x000fca00078e0007 */
[----:B------:R0:W-:Y:S04]  /*5f20*/  @P0 STG.E desc[UR36][R4.64+0xe0], R11 ;  /* 0x0000e00b04000986 */ /* 0x0001e8000c101924 */
[----:B------:R0:W-:Y:S02]  /*5f30*/  @P4 STG.E desc[UR36][R6.64+0xe4], R55 ;  /* 0x0000e43706004986 */ /* 0x0001e4000c101924 */
.L_x_101:
[----:B------:R-:W-:Y:S05]  /*5f40*/  BSYNC B0 ;  /* 0x0000000000007941 */ /* 0x000fea0003800000 */
.L_x_39:
[----:B------:R-:W-:Y:S01]  /*5f50*/  IADD3 R18, P0, R18, UR54, RZ ;  /* 0x0000003612127c10 */ /* 0x000fe2000ff1e0ff */
[----:B------:R-:W-:Y:S01]  /*5f60*/  ULDC.64 UR4, c[0x0][0x650] ;  /* 0x0001940000047ab9 */ /* 0x000fe20000000a00 */
[----:B------:R-:W-:Y:S01]  /*5f70*/  PRMT R0, RZ, 0x7610, R0 ;  /* 0x00007610ff007816 */ /* 0x000fe20000000000 */
[----:B------:R-:W-:Y:S01]  /*5f80*/  IMAD.MOV.U32 R68, RZ, RZ, -0x1 ;  /* 0xffffffffff447424 */ /* 0x000fe200078e00ff */
[----:B------:R-:W-:Y:S01]  /*5f90*/  IADD3.X R17, R17, UR45, RZ, P0, !PT ;  /* 0x0000002d11117c10 */ /* 0x000fe200087fe4ff */
[----:B------:R-:W-:Y:S01]  /*5fa0*/  IMAD.MOV.U32 R69, RZ, RZ, -0x1 ;  /* 0xffffffffff457424 */ /* 0x000fe200078e00ff */
[----:B------:R-:W-:-:S04]  /*5fb0*/  ISETP.GE.U32.AND P0, PT, R18, UR4, PT ;  /* 0x0000000412007c0c */ /* 0x000fc8000bf06070 */
[----:B------:R-:W-:-:S13]  /*5fc0*/  ISETP.GE.U32.AND.EX P0, PT, R17, UR5, PT, P0 ;  /* 0x0000000511007c0c */ /* 0x000fda000bf06100 */
[----:B------:R-:W-:Y:S05]  /*5fd0*/  @P0 BRA `(.L_x_102) ;  /* 0x0000000400540947 */ /* 0x000fea0003800000 */
[----:B0-2-4-:R-:W0:Y:S01]  /*5fe0*/  LDC.64 R10, c[0x0][0x628] ;  /* 0x00018a00ff0a7b82 */ /* 0x015e220000000a00 */
[----:B------:R-:W2:Y:S01]  /*5ff0*/  S2R R12, SR_CTAID.X ;  /* 0x00000000000c7919 */ /* 0x000ea20000002500 */
[----:B-1-3--:R-:W-:Y:S02]  /*6000*/  IMAD.MOV.U32 R8, RZ, RZ, R18 ;  /* 0x000000ffff087224 */ /* 0x00afe400078e0012 */
[----:B------:R-:W-:Y:S01]  /*6010*/  IMAD.MOV.U32 R9, RZ, RZ, R17 ;  /* 0x000000ffff097224 */ /* 0x000fe200078e0011 */
[----:B------:R-:W1:Y:S03]  /*6020*/  S2R R20, SR_CTAID.Y ;  /* 0x0000000000147919 */ /* 0x000e660000002600 */
[----:B------:R-:W3:Y:S08]  /*6030*/  LDC R0, c[0x0][0x630] ;  /* 0x00018c00ff007b82 */ /* 0x000ef00000000800 */
[----:B------:R-:W4:Y:S01]  /*6040*/  LDC.64 R14, c[0x0][0x620] ;  /* 0x00018800ff0e7b82 */ /* 0x000f220000000a00 */
[----:B0-----:R-:W-:-:S04]  /*6050*/  ISETP.NE.U32.AND P0, PT, R10, RZ, PT ;  /* 0x000000ff0a00720c */ /* 0x001fc80003f05070 */
[----:B------:R-:W-:-:S13]  /*6060*/  ISETP.NE.AND.EX P0, PT, R11, RZ, PT, P0 ;  /* 0x000000ff0b00720c */ /* 0x000fda0003f05300 */
[----:B-1234-:R-:W-:Y:S05]  /*6070*/  @!P0 BRA `(.L_x_103) ;  /* 0x0000000000288947 */ /* 0x01efea0003800000 */
        /* <DEDUP_REMOVED lines=10> */
.L_x_103:
[-CC-:B------:R-:W-:Y:S01]  /*6120*/  SHF.R.U64 R69, R8, R0.reuse, R9.reuse ;  /* 0x0000000008457219 */ /* 0x180fe20000001209 */
[----:B------:R-:W0:Y:S01]  /*6130*/  LDC.64 R24, c[0x0][0x640] ;  /* 0x00019000ff187b82 */ /* 0x000e220000000a00 */
[----:B------:R-:W-:Y:S01]  /*6140*/  SHF.R.U32.HI R0, RZ, R0, R9 ;  /* 0x00000000ff007219 */ /* 0x000fe20000011609 */
[----:B-----5:R-:W-:Y:S01]  /*6150*/  IMAD.MOV.U32 R19, RZ, RZ, R17 ;  /* 0x000000ffff137224 */ /* 0x020fe200078e0011 */
[----:B------:R-:W-:Y:S01]  /*6160*/  IADD3 R3, P0, RZ, -R69, RZ ;  /* 0x80000045ff037210 */ /* 0x000fe20007f1e0ff */
[----:B------:R-:W-:Y:S01]  /*6170*/  ULDC UR4, c[0x0][0x150] ;  /* 0x0000540000047ab9 */ /* 0x000fe20000000800 */
[----:B------:R-:W-:-:S03]  /*6180*/  I2FP.F32.U32 R7, R12 ;  /* 0x0000000c00077245 */ /* 0x000fc60000201000 */
[----:B------:R-:W1:Y:S01]  /*6190*/  LDC R6, c[0x0][0x618] ;  /* 0x00018600ff067b82 */ /* 0x000e620000000800 */
[----:B------:R-:W-:Y:S02]  /*61a0*/  IMAD.X R5, RZ, RZ, ~R0, P0 ;  /* 0x000000ffff057224 */ /* 0x000fe400000e0e00 */
[----:B------:R-:W-:Y:S01]  /*61b0*/  FMUL R7, R7, UR4 ;  /* 0x0000000407077c20 */ /* 0x000fe20008400000 */
[----:B------:R-:W-:Y:S01]  /*61c0*/  ULDC UR4, c[0x0][0x154] ;  /* 0x0000550000047ab9 */ /* 0x000fe20000000800 */
[-C--:B------:R-:W-:Y:S02]  /*61d0*/  IMAD R0, R5, R14.reuse, RZ ;  /* 0x0000000e05007224 */ /* 0x080fe400078e02ff */
[C---:B------:R-:W-:Y:S01]  /*61e0*/  IMAD.WIDE.U32 R4, R3.reuse, R14, R18 ;  /* 0x0000000e03047225 */ /* 0x040fe200078e0012 */
[----:B------:R-:W2:Y:S01]  /*61f0*/  LDC R8, c[0x0][0x608] ;  /* 0x00018200ff087b82 */ /* 0x000ea20000000800 */
[----:B------:R-:W3:Y:S02]  /*6200*/  F2I.U32.TRUNC.NTZ R7, R7 ;  /* 0x0000000700077305 */ /* 0x000ee4000020f000 */
[----:B------:R-:W-:Y:S01]  /*6210*/  IMAD R3, R3, R15, R0 ;  /* 0x0000000f03037224 */ /* 0x000fe200078e0200 */
[----:B------:R-:W-:-:S03]  /*6220*/  I2FP.F32.U32 R0, R20 ;  /* 0x0000001400007245 */ /* 0x000fc60000201000 */
[----:B------:R-:W-:Y:S01]  /*6230*/  IMAD.IADD R3, R5, 0x1, R3 ;  /* 0x0000000105037824 */ /* 0x000fe200078e0203 */
[----:B------:R-:W4:Y:S01]  /*6240*/  LDC R11, c[0x0][0x658] ;  /* 0x00019600ff0b7b82 */ /* 0x000f220000000800 */
[----:B0-----:R-:W-:-:S04]  /*6250*/  ISETP.NE.U32.AND P0, PT, R24, RZ, PT ;  /* 0x000000ff1800720c */ /* 0x001fc80003f05070 */
[----:B------:R-:W-:-:S03]  /*6260*/  ISETP.NE.AND.EX P0, PT, R25, RZ, PT, P0 ;  /* 0x000000ff1900720c */ /* 0x000fc60003f05300 */
[----:B------:R-:W0:Y:S01]  /*6270*/  LDC R9, c[0x0][0x144] ;  /* 0x00005100ff097b82 */ /* 0x000e220000000800 */
[-C--:B-1----:R-:W-:Y:S01]  /*6280*/  SHF.R.U64 R10, R4, R6.reuse, R3 ;  /* 0x00000006040a7219 */ /* 0x082fe20000001203 */
[----:B---3--:R-:W-:Y:S01]  /*6290*/  IMAD.MOV R7, RZ, RZ, -R7 ;  /* 0x000000ffff077224 */ /* 0x008fe200078e0a07 */
[----:B------:R-:W-:Y:S01]  /*62a0*/  SHF.R.U32.HI R3, RZ, R6, R3 ;  /* 0x00000006ff037219 */ /* 0x000fe20000011603 */
[----:B------:R-:W-:-:S04]  /*62b0*/  FMUL R6, R0, UR4 ;  /* 0x0000000400067c20 */ /* 0x000fc80008400000 */
[----:B------:R-:W1:Y:S01]  /*62c0*/  LDC R19, c[0x0][0x148] ;  /* 0x00005200ff137b82 */ /* 0x000e620000000800 */
[----:B------:R3:W0:Y:S01]  /*62d0*/  F2I.U32.TRUNC.NTZ R14, R6 ;  /* 0x00000006000e7305 */ /* 0x000622000020f000 */
[-CC-:B--2---:R-:W-:Y:S02]  /*62e0*/  SHF.R.U64 R13, R10, R8.reuse, R3.reuse ;  /* 0x000000080a0d7219 */ /* 0x184fe40000001203 */
[----:B------:R-:W-:-:S04]  /*62f0*/  SHF.R.U32.HI R0, RZ, R8, R3 ;  /* 0x00000008ff007219 */ /* 0x000fc80000011603 */
[----:B------:R-:W2:Y:S01]  /*6300*/  LDC R21, c[0x0][0x648] ;  /* 0x00019200ff157b82 */ /* 0x000ea20000000800 */
[-CC-:B----4-:R-:W-:Y:S02]  /*6310*/  SHF.R.U64 R15, R13, R11.reuse, R0.reuse ;  /* 0x0000000b0d0f7219 */ /* 0x190fe40000001200 */
[----:B------:R-:W-:-:S03]  /*6320*/  SHF.R.U32.HI R5, RZ, R11, R0 ;  /* 0x0000000bff057219 */ /* 0x000fc60000011600 */
[----:B------:R-:W-:Y:S02]  /*6330*/  IMAD.MOV.U32 R4, RZ, RZ, R15 ;  /* 0x000000ffff047224 */ /* 0x000fe400078e000f */
[----:B------:R-:W4:Y:S01]  /*6340*/  LDC R26, c[0x0][0x638] ;  /* 0x00018e00ff1a7b82 */ /* 0x000f220000000800 */
[----:B0-----:R-:W-:-:S07]  /*6350*/  IMAD R12, R9, R7, R12 ;  /* 0x00000007090c7224 */ /* 0x001fce00078e020c */
[----:B------:R-:W0:Y:S08]  /*6360*/  LDC R27, c[0x0][0x610] ;  /* 0x00018400ff1b7b82 */ /* 0x000e300000000800 */
[----:B------:R-:W0:Y:S01]  /*6370*/  LDC R28, c[0x0][0x600] ;  /* 0x00018000ff1c7b82 */ /* 0x000e220000000800 */
[----:B-123--:R-:W-:Y:S05]  /*6380*/  @!P0 BRA `(.L_x_104) ;  /* 0x0000000000288947 */ /* 0x00efea0003800000 */
        /* <DEDUP_REMOVED lines=10> */
.L_x_104:
[----:B------:R-:W1:Y:S01]  /*6430*/  LDC R0, c[0x0][0x65c] ;  /* 0x00019700ff007b82 */ /* 0x000e620000000800 */
[----:B------:R-:W-:Y:S01]  /*6440*/  SHF.R.U64 R3, R4, R21, R5 ;  /* 0x0000001504037219 */ /* 0x000fe20000001205 */
[----:B------:R-:W-:Y:S02]  /*6450*/  IMAD.MOV R14, RZ, RZ, -R14 ;  /* 0x000000ffff0e7224 */ /* 0x000fe400078e0a0e */
[----:B------:R-:W-:Y:S02]  /*6460*/  IMAD.MOV.U32 R5, RZ, RZ, 0x1 ;  /* 0x00000001ff057424 */ /* 0x000fe400078e00ff */
[----:B------:R-:W-:Y:S01]  /*6470*/  IMAD.MOV R4, RZ, RZ, -R3 ;  /* 0x000000ffff047224 */ /* 0x000fe200078e0a03 */
[----:B-1----:R-:W-:Y:S02]  /*6480*/  ISETP.NE.AND P0, PT, R0, 0x1, PT ;  /* 0x000000010000780c */ /* 0x002fe40003f05270 */
[----:B------:R-:W-:-:S05]  /*6490*/  LOP3.LUT R0, R13, R60, RZ, 0xc0, !PT ;  /* 0x0000003c0d007212 */ /* 0x000fca00078ec0ff */
[----:B------:R-:W-:Y:S01]  /*64a0*/  IMAD R71, R65, R3, R0 ;  /* 0x0000000341477224 */ /* 0x000fe200078e0200 */
[----:B------:R-:W-:Y:S01]  /*64b0*/  LOP3.LUT R3, R10, R61, RZ, 0xc0, !PT ;  /* 0x0000003d0a037212 */ /* 0x000fe200078ec0ff */
[----:B----4-:R-:W-:-:S04]  /*64c0*/  IMAD R0, R4, R26, R15 ;  /* 0x0000001a04007224 */ /* 0x010fc800078e020f */
[----:B------:R-:W-:Y:S02]  /*64d0*/  @P0 IMAD R12, R19, R14, R20 ;  /* 0x0000000e130c0224 */ /* 0x000fe400078e0214 */
[----:B0-----:R-:W-:Y:S01]  /*64e0*/  IMAD R4, R0, R28, R3 ;  /* 0x0000001c00047224 */ /* 0x001fe200078e0203 */
[----:B------:R-:W-:Y:S01]  /*64f0*/  PRMT R0, R5, 0x7610, R0 ;  /* 0x0000761005007816 */ /* 0x000fe20000000000 */
[----:B------:R-:W-:-:S05]  /*6500*/  IMAD R71, R71, R27, R12 ;  /* 0x0000001b47477224 */ /* 0x000fca00078e020c */
[----:B------:R-:W-:Y:S02]  /*6510*/  SEL R68, R4, R71, !P0 ;  /* 0x0000004704447207 */ /* 0x000fe40004000000 */
[----:B------:R-:W-:-:S07]  /*6520*/  SEL R71, R71, R4, !P0 ;  /* 0x0000000447477207 */ /* 0x000fce0004000000 */
.L_x_102:
[----:B------:R-:W-:Y:S01]  /*6530*/  UIADD3 UR39, UR40, UR39, URZ ;  /* 0x0000002728277290 */ /* 0x000fe2000fffe03f */
[----:B------:R-:W-:-:S03]  /*6540*/  LOP3.LUT P0, RZ, R0, 0xff, RZ, 0xc0, !PT ;  /* 0x000000ff00ff7812 */ /* 0x000fc6000780c0ff */
[----:B------:R-:W-:Y:S02]  /*6550*/  USHF.R.U32.HI UR4, URZ, 0x1, UR39 ;  /* 0x000000013f047899 */ /* 0x000fe40008011627 */
[----:B------:R-:W-:Y:S02]  /*6560*/  UISETP.GT.U32.AND UP1, UPT, UR39, 0x1, UPT ;  /* 0x000000012700788c */ /* 0x000fe4000bf24070 */
[----:B------:R-:W-:Y:S02]  /*6570*/  ULOP3.LUT UR4, UR4, 0x1, URZ, 0xc0, !UPT ;  /* 0x0000000104047892 */ /* 0x000fe4000f8ec03f */
[----:B------:R-:W-:Y:S02]  /*6580*/  UISETP.LT.U32.AND UP1, UPT, UR40, 0x2, UP1 ;  /* 0x000000022800788c */ /* 0x000fe40008f21070 */
[----:B------:R-:W-:Y:S02]  /*6590*/  UISETP.NE.U32.AND UP0, UPT, UR4, 0x1, UPT ;  /* 0x000000010400788c */ /* 0x000fe4000bf05070 */
[----:B------:R-:W-:-:S02]  /*65a0*/  USEL UR5, URZ, 0x1, !UP1 ;  /* 0x000000013f057887 */ /* 0x000fc4000c800000 */
[----:B------:R-:W-:Y:S02]  /*65b0*/  UISETP.GT.U32.AND UP0, UPT, UR40, 0x1, !UP0 ;  /* 0x000000012800788c */ /* 0x000fe4000c704070 */
[----:B------:R-:W-:Y:S02]  /*65c0*/  ULOP3.LUT UR39, UR39, 0x1, URZ, 0xc0, !UPT ;  /* 0x0000000127277892 */ /* 0x000fe4000f8ec03f */
[----:B------:R-:W-:-:S04]  /*65d0*/  USEL UR4, URZ, 0x1, !UP0 ;  /* 0x000000013f047887 */ /* 0x000fc8000c000000 */
[----:B------:R-:W-:Y:S01]  /*65e0*/  ULOP3.LUT UR38, UR4, UR38, UR5, 0x96, !UPT ;  /* 0x0000002604267292 */ /* 0x000fe2000f8e9605 */
[----:B------:R-:W-:Y:S11]  /*65f0*/  @P0 BRA `(.L_x_105) ;  /* 0xffffffac00040947 */ /* 0x000ff6000383ffff */
[----:B------:R-:W-:Y:S05]  /*6600*/  EXIT ;  /* 0x000000000000794d */ /* 0x000fea0003800000 */
.L_x_3:
        /* <DEDUP_REMOVED lines=26> */
.L_x_107:
[-CC-:B------:R-:W-:Y:S01]  /*67b0*/  SHF.R.U64 R25, R10, R14.reuse, R11.reuse ;  /* 0x0000000e0a197219 */ /* 0x180fe2000000120b */
[----:B------:R-:W0:Y:S01]  /*67c0*/  LDC.64 R26, c[0x0][0x640] ;  /* 0x00019000ff1a7b82 */ /* 0x000e220000000a00 */
[----:B------:R-:W-:Y:S01]  /*67d0*/  SHF.R.U32.HI R5, RZ, R14, R11 ;  /* 0x0000000eff057219 */ /* 0x000fe2000001160b */
[----:B------:R-:W-:Y:S01]  /*67e0*/  IMAD.MOV.U32 R6, RZ, RZ, R18 ;  /* 0x000000ffff067224 */ /* 0x000fe200078e0012 */
[----:B------:R-:W-:Y:S01]  /*67f0*/  IADD3 R9, P0, RZ, -R25, RZ ;  /* 0x80000019ff097210 */ /* 0x000fe20007f1e0ff */
[----:B------:R-:W-:Y:S01]  /*6800*/  IMAD.MOV.U32 R7, RZ, RZ, R17 ;  /* 0x000000ffff077224 */ /* 0x000fe200078e0011 */
[----:B------:R-:W-:Y:S01]  /*6810*/  I2FP.F32.U32 R8, R4 ;  /* 0x0000000400087245 */ /* 0x000fe20000201000 */
[----:B------:R-:W-:Y:S02]  /*6820*/  ULDC UR4, c[0x0][0x150] ;  /* 0x0000540000047ab9 */ /* 0x000fe40000000800 */
[----:B------:R-:W1:Y:S01]  /*6830*/  LDC R12, c[0x0][0x618] ;  /* 0x00018600ff0c7b82 */ /* 0x000e620000000800 */
[----:B------:R-:W-:-:S02]  /*6840*/  IMAD.X R5, RZ, RZ, ~R5, P0 ;  /* 0x000000ffff057224 */ /* 0x000fc400000e0e05 */
[----:B------:R-:W-:Y:S01]  /*6850*/  FMUL R11, R8, UR4 ;  /* 0x00000004080b7c20 */ /* 0x000fe20008400000 */
[----:B------:R-:W-:Y:S01]  /*6860*/  IMAD.WIDE.U32 R6, R9, R20, R6 ;  /* 0x0000001409067225 */ /* 0x000fe200078e0006 */
[----:B------:R-:W-:-:S03]  /*6870*/  ULDC UR4, c[0x0][0x154] ;  /* 0x0000550000047ab9 */ /* 0x000fc60000000800 */
[----:B------:R-:W-:Y:S01]  /*6880*/  IMAD R8, R5, R20, RZ ;  /* 0x0000001405087224 */ /* 0x000fe200078e02ff */
[----:B------:R-:W2:Y:S01]  /*6890*/  LDC R13, c[0x0][0x144] ;  /* 0x00005100ff0d7b82 */ /* 0x000ea20000000800 */
[----:B------:R-:W3:Y:S02]  /*68a0*/  F2I.U32.TRUNC.NTZ R11, R11 ;  /* 0x0000000b000b7305 */ /* 0x000ee4000020f000 */
[----:B------:R-:W-:Y:S02]  /*68b0*/  IMAD R5, R9, R21, R8 ;  /* 0x0000001509057224 */ /* 0x000fe400078e0208 */
[----:B------:R-:W-:Y:S02]  /*68c0*/  IMAD.MOV.U32 R8, RZ, RZ, -0x1 ;  /* 0xffffffffff087424 */ /* 0x000fe400078e00ff */
[----:B------:R-:W-:Y:S01]  /*68d0*/  IMAD.IADD R5, R7, 0x1, R5 ;  /* 0x0000000107057824 */ /* 0x000fe200078e0205 */
[----:B------:R-:W4:Y:S01]  /*68e0*/  LDC R20, c[0x0][0x608] ;  /* 0x00018200ff147b82 */ /* 0x000f220000000800 */
[----:B------:R-:W-:-:S02]  /*68f0*/  I2FP.F32.U32 R7, R3 ;  /* 0x0000000300077245 */ /* 0x000fc40000201000 */
[----:B0-----:R-:W-:-:S03]  /*6900*/  ISETP.NE.U32.AND P0, PT, R26, RZ, PT ;  /* 0x000000ff1a00720c */ /* 0x001fc60003f05070 */
[----:B------:R-:W-:Y:S01]  /*6910*/  FMUL R7, R7, UR4 ;  /* 0x0000000407077c20 */ /* 0x000fe20008400000 */
[----:B------:R-:W-:Y:S01]  /*6920*/  ISETP.NE.AND.EX P0, PT, R27, RZ, PT, P0 ;  /* 0x000000ff1b00720c */ /* 0x000fe20003f05300 */
[----:B------:R-:W0:Y:S01]  /*6930*/  LDC R9, c[0x0][0x658] ;  /* 0x00019600ff097b82 */ /* 0x000e220000000800 */
[-C--:B-1----:R-:W-:Y:S01]  /*6940*/  SHF.R.U64 R10, R6, R12.reuse, R5 ;  /* 0x0000000c060a7219 */ /* 0x082fe20000001205 */
[----:B---3--:R-:W-:Y:S01]  /*6950*/  IMAD.MOV R6, RZ, RZ, -R11 ;  /* 0x000000ffff067224 */ /* 0x008fe200078e0a0b */
[----:B------:R-:W-:Y:S02]  /*6960*/  SHF.R.U32.HI R5, RZ, R12, R5 ;  /* 0x0000000cff057219 */ /* 0x000fe40000011605 */
[----:B------:R1:W3:Y:S03]  /*6970*/  F2I.U32.TRUNC.NTZ R12, R7 ;  /* 0x00000007000c7305 */ /* 0x0002e6000020f000 */
[----:B------:R-:W1:Y:S01]  /*6980*/  LDC R14, c[0x0][0x148] ;  /* 0x00005200ff0e7b82 */ /* 0x000e620000000800 */
[----:B--2---:R-:W-:-:S02]  /*6990*/  IMAD R23, R13, R6, R4 ;  /* 0x000000060d177224 */ /* 0x004fc400078e0204 */
[----:B------:R-:W-:-:S05]  /*69a0*/  IMAD.MOV.U32 R6, RZ, RZ, 0x1 ;  /* 0x00000001ff067424 */ /* 0x000fca00078e00ff */
[----:B------:R-:W2:Y:S01]  /*69b0*/  LDC R21, c[0x0][0x600] ;  /* 0x00018000ff157b82 */ /* 0x000ea20000000800 */
[-CC-:B----4-:R-:W-:Y:S02]  /*69c0*/  SHF.R.U64 R13, R10, R20.reuse, R5.reuse ;  /* 0x000000140a0d7219 */ /* 0x190fe40000001205 */
[----:B------:R-:W-:-:S05]  /*69d0*/  SHF.R.U32.HI R4, RZ, R20, R5 ;  /* 0x00000014ff047219 */ /* 0x000fca0000011605 */
[----:B------:R-:W4:Y:S01]  /*69e0*/  LDC R22, c[0x0][0x648] ;  /* 0x00019200ff167b82 */ /* 0x000f220000000800 */
[-CC-:B0-----:R-:W-:Y:S02]  /*69f0*/  SHF.R.U64 R15, R13, R9.reuse, R4.reuse ;  /* 0x000000090d0f7219 */ /* 0x181fe40000001204 */
[-C--:B------:R-:W-:Y:S02]  /*6a00*/  SHF.L.U32 R8, R8, R9.reuse, RZ ;  /* 0x0000000908087219 */ /* 0x080fe400000006ff */
[-C--:B------:R-:W-:Y:S01]  /*6a10*/  SHF.R.U32.HI R5, RZ, R9.reuse, R4 ;  /* 0x00000009ff057219 */ /* 0x080fe20000011604 */
[----:B------:R-:W-:Y:S01]  /*6a20*/  IMAD.MOV.U32 R4, RZ, RZ, R15 ;  /* 0x000000ffff047224 */ /* 0x000fe200078e000f */
[----:B------:R-:W-:Y:S01]  /*6a30*/  SHF.L.U32 R20, R6, R9, RZ ;  /* 0x0000000906147219 */ /* 0x000fe200000006ff */
[----:B------:R-:W0:Y:S01]  /*6a40*/  LDC R24, c[0x0][0x638] ;  /* 0x00018e00ff187b82 */ /* 0x000e220000000800 */
[----:B------:R-:W-:-:S07]  /*6a50*/  LOP3.LUT R28, RZ, R8, RZ, 0x33, !PT ;  /* 0x00000008ff1c7212 */ /* 0x000fce00078e33ff */
        /* <DEDUP_REMOVED lines=12> */
.L_x_108:
[----:B------:R-:W1:Y:S01]  /*6b20*/  LDC R6, c[0x0][0x65c] ;  /* 0x00019700ff067b82 */ /* 0x000e620000000800 */
[----:B----4-:R-:W-:Y:S01]  /*6b30*/  SHF.R.U64 R5, R4, R22, R5 ;  /* 0x0000001604057219 */ /* 0x010fe20000001205 */
[----:B--2---:R-:W-:Y:S01]  /*6b40*/  VIADD R7, R21, 0xffffffff ;  /* 0xffffffff15077836 */ /* 0x004fe20000000000 */
[----:B------:R-:W-:Y:S01]  /*6b50*/  LOP3.LUT R4, R13, R28, RZ, 0xc0, !PT ;  /* 0x0000001c0d047212 */ /* 0x000fe200078ec0ff */
[----:B------:R-:W-:-:S03]  /*6b60*/  IMAD.MOV R12, RZ, RZ, -R12 ;  /* 0x000000ffff0c7224 */ /* 0x000fc600078e0a0c */
[----:B------:R-:W-:Y:S01]  /*6b70*/  LOP3.LUT R10, R10, R7, RZ, 0xc0, !PT ;  /* 0x000000070a0a7212 */ /* 0x000fe200078ec0ff */
[----:B------:R-:W-:Y:S01]  /*6b80*/  IMAD R4, R20, R5, R4 ;  /* 0x0000000514047224 */ /* 0x000fe200078e0204 */
[----:B-1----:R-:W-:Y:S01]  /*6b90*/  ISETP.NE.AND P0, PT, R6, 0x1, PT ;  /* 0x000000010600780c */ /* 0x002fe20003f05270 */
[----:B------:R-:W-:-:S12]  /*6ba0*/  IMAD.MOV R6, RZ, RZ, -R5 ;  /* 0x000000ffff067224 */ /* 0x000fd800078e0a05 */
[----:B------:R-:W-:Y:S02]  /*6bb0*/  @P0 IMAD R23, R14, R12, R3 ;  /* 0x0000000c0e170224 */ /* 0x000fe400078e0203 */
[----:B0-----:R-:W-:Y:S02]  /*6bc0*/  IMAD R3, R6, R24, R15 ;  /* 0x0000001806037224 */ /* 0x001fe400078e020f */
[----:B------:R-:W-:Y:S02]  /*6bd0*/  IMAD R28, R4, R29, R23 ;  /* 0x0000001d041c7224 */ /* 0x000fe400078e0217 */
[----:B------:R-:W-:Y:S02]  /*6be0*/  IMAD R3, R3, R21, R10 ;  /* 0x0000001503037224 */ /* 0x000fe400078e020a */
[----:B------:R-:W-:-:S03]  /*6bf0*/  IMAD.MOV.U32 R6, RZ, RZ, 0x1 ;  /* 0x00000001ff067424 */ /* 0x000fc600078e00ff */
[----:B------:R-:W-:Y:S02]  /*6c00*/  SEL R27, R3, R28, !P0 ;  /* 0x0000001c031b7207 */ /* 0x000fe40004000000 */
[----:B------:R-:W-:-:S07]  /*6c10*/  SEL R28, R28, R3, !P0 ;  /* 0x000000031c1c7207 */ /* 0x000fce0004000000 */
.L_x_106:
[----:B------:R-:W-:-:S08]  /*6c20*/  NOP ;  /* 0x0000000000007918 */ /* 0x000fd00000000000 */
[----:B------:R-:W0:-:S00]  /*6c30*/  USETMAXREG.DEALLOC.CTAPOOL 0x28 ;  /* 0x00000028000079c8 */ /* 0x000e0000080e0500 */
[----:B0-----:R-:W-:-:S13]  /*6c40*/  ISETP.NE.AND P0, PT, R2, RZ, PT ;  /* 0x000000ff0200720c */ /* 0x001fda0003f05270 */
[----:B------:R-:W-:Y:S05]  /*6c50*/  @P0 EXIT ;  /* 0x000000000000094d */ /* 0x000fea0003800000 */
[----:B------:R-:W-:Y:S01]  /*6c60*/  IMAD.MOV.U32 R2, RZ, RZ, 0x1 ;  /* 0x00000001ff027424 */ /* 0x000fe200078e00ff */
[----:B------:R0:W-:Y:S01]  /*6c70*/  STL [R1], RZ ;  /* 0x000000ff01007387 */ /* 0x0001e20000100800 */
[----:B------:R-:W-:-:S03]  /*6c80*/  LOP3.LUT P0, RZ, R6, 0xff, RZ, 0xc0, !PT ;  /* 0x000000ff06ff7812 */ /* 0x000fc6000780c0ff */
[----:B------:R0:W-:Y:S10]  /*6c90*/  STL [R1+0x4], R2 ;  /* 0x0000040201007387 */ /* 0x0001f40000100800 */
[----:B0-----:R-:W-:Y:S05]  /*6ca0*/  @!P0 BRA `(.L_x_109) ;  /* 0x0000001400ac8947 */ /* 0x001fea0003800000 */
[----:B------:R-:W0:Y:S01]  /*6cb0*/  LDC R2, c[0x0][0x28c] ;  /* 0x0000a300ff027b82 */ /* 0x000e220000000800 */
[----:B------:R-:W1:Y:S01]  /*6cc0*/  S2R R4, SR_TID.X ;  /* 0x0000000000047919 */ /* 0x000e620000002100 */
[----:B------:R-:W-:Y:S01]  /*6cd0*/  LOP3.LUT P0, RZ, R0, 0x1f, RZ, 0xc0, !PT ;  /* 0x0000001f00ff7812 */ /* 0x000fe2000780c0ff */
[----:B------:R-:W-:Y:S01]  /*6ce0*/  IMAD.MOV.U32 R0, RZ, RZ, 0x1 ;  /* 0x00000001ff007424 */ /* 0x000fe200078e00ff */
[----:B------:R-:W-:Y:S01]  /*6cf0*/  LOP3.LUT R19, R19, 0xfffffffe, RZ, 0xc0, !PT ;  /* 0xfffffffe13137812 */ /* 0x000fe200078ec0ff */
[----:B------:R2:W-:Y:S01]  /*6d00*/  STL [R1], RZ ;  /* 0x000000ff01007387 */ /* 0x0005e20000100800 */
[----:B------:R-:W-:Y:S01]  /*6d10*/  ULDC UR37, c[0x0][0x658] ;  /* 0x0001960000257ab9 */ /* 0x000fe20000000800 */
[----:B------:R-:W-:Y:S01]  /*6d20*/  UMOV UR4, 0xffffffff ;  /* 0xffffffff00047882 */ /* 0x000fe20000000000 */
[----:B------:R-:W-:Y:S01]  /*6d30*/  BSSY B7, `(.L_x_109) ;  /* 0x0000162000077945 */ /* 0x000fe20003800000 */
[----:B------:R-:W-:Y:S01]  /*6d40*/  USHF.L.U32 UR4, UR4, UR37, URZ ;  /* 0x0000002504047299 */ /* 0x000fe2000800063f */
[----:B------:R-:W-:Y:S01]  /*6d50*/  LOP3.LUT R22, R16, 0x2, RZ, 0xfc, !PT ;  /* 0x0000000210167812 */ /* 0x000fe200078efcff */
[----:B------:R-:W-:Y:S01]  /*6d60*/  ULDC UR39, c[0x0][0x600] ;  /* 0x0001800000277ab9 */ /* 0x000fe20000000800 */
[----:B------:R-:W-:Y:S01]  /*6d70*/  UMOV UR5, 0x1 ;  /* 0x0000000100057882 */ /* 0x000fe20000000000 */
[----:B------:R-:W-:-:S02]  /*6d80*/  UIADD3 UR39, UR39, -0x1, URZ ;  /* 0xffffffff27277890 */ /* 0x000fc4000fffe03f */
[----:B------:R-:W-:Y:S02]  /*6d90*/  USHF.L.U32 UR37, UR5, UR37, URZ ;  /* 0x0000002505257299 */ /* 0x000fe4000800063f */
[----:B------:R-:W-:Y:S01]  /*6da0*/  ULOP3.LUT UR38, URZ, UR4, URZ, 0x33, !UPT ;  /* 0x000000043f267292 */ /* 0x000fe2000f8e333f */
[----:B------:R-:W-:Y:S01]  /*6db0*/  ULDC.64 UR46, c[0x0][0x198] ;  /* 0x00006600002e7ab9 */ /* 0x000fe20000000a00 */
[----:B0-----:R-:W-:-:S05]  /*6dc0*/  VIADD R2, R2, 0x7f ;  /* 0x0000007f02027836 */ /* 0x001fca0000000000 */
[----:B------:R-:W-:-:S04]  /*6dd0*/  SHF.R.S32.HI R3, RZ, 0x1f, R2 ;  /* 0x0000001fff037819 */ /* 0x000fc80000011402 */
[----:B------:R-:W-:Y:S02]  /*6de0*/  LEA.HI R3, R3, R2, RZ, 0x7 ;  /* 0x0000000203037211 */ /* 0x000fe400078f38ff */
[----:B-1----:R-:W-:Y:S02]  /*6df0*/  LOP3.LUT R4, R4, 0x7f, RZ, 0xc0, !PT ;  /* 0x0000007f04047812 */ /* 0x002fe400078ec0ff */
[----:B------:R-:W-:Y:S01]  /*6e00*/  SHF.R.S32.HI R23, RZ, 0x7, R3 ;  /* 0x00000007ff177819 */ /* 0x000fe20000011403 */
[----:B------:R-:W-:Y:S01]  /*6e10*/  IMAD.MOV.U32 R3, RZ, RZ, 0x1 ;  /* 0x00000001ff037424 */ /* 0x000fe200078e00ff */
[----:B------:R-:W-:Y:S02]  /*6e20*/  PRMT R2, R0, 0x7610, R2 ;  /* 0x0000761000027816 */ /* 0x000fe40000000002 */
[C---:B------:R-:W-:Y:S01]  /*6e30*/  ISETP.NE.AND P1, PT, R4.reuse, RZ, PT ;  /* 0x000000ff0400720c */ /* 0x040fe20003f25270 */
[----:B------:R-:W-:Y:S01]  /*6e40*/  VIADD R0, R23, 0x1 ;  /* 0x0000000117007836 */ /* 0x000fe20000000000 */
[----:B------:R2:W-:Y:S01]  /*6e50*/  STL [R1+0x4], R3 ;  /* 0x0000040301007387 */ /* 0x0005e20000100800 */
[----:B------:R-:W-:-:S03]  /*6e60*/  ISETP.NE.OR P0, PT, R4, RZ, !P0 ;  /* 0x000000ff0400720c */ /* 0x000fc60004705670 */
[----:B------:R2:W-:Y:S07]  /*6e70*/  STL.S16 [R1+0x8], R2 ;  /* 0x0000080201007387 */ /* 0x0005ee0000100600 */
[----:B------:R-:W-:-:S04]  /*6e80*/  @P1 LOP3.LUT R19, R19, 0x1, RZ, 0xfc, !PT ;  /* 0x0000000113131812 */ /* 0x000fc800078efcff */
[----:B------:R-:W-:-:S04]  /*6e90*/  LOP3.LUT R19, R19, 0xfffffffb, RZ, 0xc0, !PT ;  /* 0xfffffffb13137812 */ /* 0x000fc800078ec0ff */
[----:B--2---:R-:W-:-:S07]  /*6ea0*/  @P0 LOP3.LUT R19, R19, 0x4, RZ, 0xfc, !PT ;  /* 0x0000000413130812 */ /* 0x004fce00078efcff */
.L_x_123:
[----:B------:R-:W-:-:S03]  /*6eb0*/  UMOV UR4, 0xffffffff ;  /* 0xffffffff00047882 */ /* 0x000fc60000000000 */
[----:B0-----:R-:W-:Y:S05]  /*6ec0*/  BRA.DIV UR4, `(.L_x_110) ;  /* 0x0000001a04007947 */ /* 0x001fea000b800000 */
[----:B------:R-:W-:-:S13]  /*6ed0*/  ELECT P6, URZ, PT ;  /* 0x00000000003f782f */ /* 0x000fda00038c0000 */
.L_x_134:
[----:B------:R-:W-:Y:S04]  /*6ee0*/  BSSY B6, `(.L_x_111) ;  /* 0x00000cb000067945 */ /* 0x000fe80003800000 */
[----:B------:R-:W-:Y:S05]  /*6ef0*/  @!P6 BRA `(.L_x_112) ;  /* 0x0000000c0024e947 */ /* 0x000fea0003800000 */
[----:B------:R-:W0:Y:S01]  /*6f00*/  S2R R3, SR_CgaCtaId ;  /* 0x0000000000037919 */ /* 0x000e220000008800 */
[----:B------:R-:W-:-:S04]  /*6f10*/  MOV R24, 0x400 ;  /* 0x0000040000187802 */ /* 0x000fc80000000f00 */
[----:B0-----:R-:W-:-:S05]  /*6f20*/  LEA R24, R3, R24, 0x18 ;  /* 0x0000001803187211 */ /* 0x001fca00078ec0ff */
[----:B------:R-:W-:-:S05]  /*6f30*/  VIADD R0, R24, 0x800 ;  /* 0x0000080018007836 */ /* 0x000fca0000000000 */
[----:B------:R-:W-:-:S13]  /*6f40*/  LOP3.LUT P0, RZ, R0, 0x9f, RZ, 0xc0, !PT ;  /* 0x0000009f00ff7812 */ /* 0x000fda000780c0ff */
[----:B------:R-:W-:Y:S05]  /*6f50*/  @!P0 BRA `(.L_x_113) ;  /* 0x0000000000408947 */ /* 0x000fea0003800000 */
[----:B------:R-:W-:Y:S01]  /*6f60*/  MOV R2, 0x0 ;  /* 0x0000000000027802 */ /* 0x000fe20000000f00 */
[----:B------:R-:W-:Y:S01]  /*6f70*/  ULDC.64 UR4, c[0x4][0x70] ;  /* 0x01001c0000047ab9 */ /* 0x000fe20000000a00 */
[----:B------:R-:W-:Y:S01]  /*6f80*/  ULDC.64 UR6, c[0x4][0x8] ;  /* 0x0100020000067ab9 */ /* 0x000fe20000000a00 */
[----:B------:R-:W-:Y:S02]  /*6f90*/  IMAD.U32 R4, RZ, RZ, UR4 ;  /* 0x00000004ff047e24 */ /* 0x000fe4000f8e00ff */
[----:B------:R-:W-:Y:S01]  /*6fa0*/  IMAD.U32 R5, RZ, RZ, UR5 ;  /* 0x00000005ff057e24 */ /* 0x000fe2000f8e00ff */
[----:B------:R-:W0:Y:S01]  /*6fb0*/  LDC.64 R2, c[0x4][R2] ;  /* 0x0100000002027b82 */ /* 0x000e220000000a00 */
[----:B------:R-:W-:Y:S01]  /*6fc0*/  ULDC.64 UR4, c[0x4][0x78] ;  /* 0x01001e0000047ab9 */ /* 0x000fe20000000a00 */
[----:B------:R-:W-:Y:S02]  /*6fd0*/  IMAD.U32 R10, RZ, RZ, UR6 ;  /* 0x00000006ff0a7e24 */ /* 0x000fe4000f8e00ff */
[----:B------:R-:W-:-:S02]  /*6fe0*/  IMAD.U32 R6, RZ, RZ, UR4 ;  /* 0x00000004ff067e24 */ /* 0x000fc4000f8e00ff */
[----:B------:R-:W-:Y:S02]  /*6ff0*/  IMAD.U32 R7, RZ, RZ, UR5 ;  /* 0x00000005ff077e24 */ /* 0x000fe4000f8e00ff */
[----:B------:R-:W-:Y:S02]  /*7000*/  IMAD.U32 R11, RZ, RZ, UR7 ;  /* 0x00000007ff0b7e24 */ /* 0x000fe4000f8e00ff */
[----:B------:R-:W-:Y:S02]  /*7010*/  IMAD.MOV.U32 R8, RZ, RZ, 0x70 ;  /* 0x00000070ff087424 */ /* 0x000fe400078e00ff */
[----:B------:R-:W-:Y:S02]  /*7020*/  IMAD.MOV.U32 R12, RZ, RZ, 0x1 ;  /* 0x00000001ff0c7424 */ /* 0x000fe400078e00ff */
[----:B------:R-:W-:-:S07]  /*7030*/  IMAD.MOV.U32 R13, RZ, RZ, RZ ;  /* 0x000000ffff0d7224 */ /* 0x000fce00078e00ff */
[----:B------:R-:W-:-:S07]  /*7040*/  LEPC R20, `(.L_x_113) ;  /* 0x000000001014794e */ /* 0x000fce0000000000 */
[----:B0-----:R-:W-:Y:S05]  /*7050*/  CALL.ABS.NOINC R2 ;  /* 0x0000000002007343 */ /* 0x001fea0003c00000 */
.L_x_113:
        /* <DEDUP_REMOVED lines=19> */
.L_x_114:
[----:B------:R-:W0:Y:S02]  /*7190*/  LDC R0, c[0x0][0x28c] ;  /* 0x0000a300ff007b82 */ /* 0x000e240000000800 */
[----:B0-----:R-:W-:-:S13]  /*71a0*/  ISETP.GE.AND P0, PT, R0, 0x1, PT ;  /* 0x000000010000780c */ /* 0x001fda0003f06270 */
[----:B------:R-:W-:Y:S05]  /*71b0*/  @!P0 BRA `(.L_x_112) ;  /* 0x0000000800748947 */ /* 0x000fea0003800000 */
[----:B------:R0:W5:Y:S01]  /*71c0*/  LDL R5, [R1+0x4] ;  /* 0x0000040001057983 */ /* 0x0001620000100800 */
[----:B------:R-:W-:Y:S02]  /*71d0*/  VIADD R20, R23, 0x1 ;  /* 0x0000000117147836 */ /* 0x000fe40000000000 */
[----:B------:R-:W-:Y:S01]  /*71e0*/  IMAD.SHL.U32 R0, R28, 0x80, RZ ;  /* 0x000000801c007824 */ /* 0x000fe200078e00ff */
[----:B------:R0:W5:Y:S01]  /*71f0*/  LDL R6, [R1] ;  /* 0x0000000001067983 */ /* 0x0001620000100800 */
[----:B------:R-:W-:Y:S02]  /*7200*/  IMAD.SHL.U32 R2, R27, 0x40, RZ ;  /* 0x000000401b027824 */ /* 0x000fe400078e00ff */
[----:B------:R-:W-:Y:S02]  /*7210*/  IMAD.MOV.U32 R4, RZ, RZ, R20 ;  /* 0x000000ffff047224 */ /* 0x000fe400078e0014 */
[----:B------:R-:W-:Y:S02]  /*7220*/  IMAD.MOV.U32 R3, RZ, RZ, RZ ;  /* 0x000000ffff037224 */ /* 0x000fe400078e00ff */
[----:B------:R-:W-:-:S02]  /*7230*/  VIADD R7, R0, 0x8 ;  /* 0x0000000800077836 */ /* 0x000fc40000000000 */
[C---:B------:R-:W-:Y:S02]  /*7240*/  VIADD R8, R0.reuse, 0x10 ;  /* 0x0000001000087836 */ /* 0x040fe40000000000 */
[C---:B------:R-:W-:Y:S02]  /*7250*/  VIADD R9, R0.reuse, 0x18 ;  /* 0x0000001800097836 */ /* 0x040fe40000000000 */
[C---:B------:R-:W-:Y:S02]  /*7260*/  VIADD R10, R0.reuse, 0x20 ;  /* 0x00000020000a7836 */ /* 0x040fe40000000000 */
[C---:B------:R-:W-:Y:S02]  /*7270*/  VIADD R11, R0.reuse, 0x28 ;  /* 0x00000028000b7836 */ /* 0x040fe40000000000 */
[C---:B------:R-:W-:Y:S02]  /*7280*/  VIADD R12, R0.reuse, 0x30 ;  /* 0x00000030000c7836 */ /* 0x040fe40000000000 */
        /* <DEDUP_REMOVED lines=8> */
[----:B0-----:R-:W-:-:S07]  /*7310*/  VIADD R30, R0, 0x78 ;  /* 0x00000078001e7836 */ /* 0x001fce0000000000 */
.L_x_118:
[----:B-----5:R-:W-:Y:S01]  /*7320*/  IMAD R32, R6, 0x8, R24 ;  /* 0x0000000806207824 */ /* 0x020fe200078e0218 */
[----:B------:R-:W-:-:S04]  /*7330*/  SHF.L.U32 R31, R5, 0x1f, RZ ;  /* 0x0000001f051f7819 */ /* 0x000fc800000006ff */
[----:B------:R-:W0:Y:S02]  /*7340*/  SYNCS.PHASECHK.TRANS64.TRYWAIT P0, [R32+URZ+0x10], R31 ;  /* 0x0000101f200075a7 */ /* 0x000e24000800017f */
[----:B0-----:R-:W-:Y:S05]  /*7350*/  @!P0 BRA `(.L_x_115) ;  /* 0x0000001000fc8947 */ /* 0x001fea0003800000 */
.L_x_135:
[----:B------:R-:W1:Y:S02]  /*7360*/  S2R R33, SR_TID.X ;  /* 0x0000000000217919 */ /* 0x000e640000002100 */
[----:B-1----:R-:W-:-:S04]  /*7370*/  LOP3.LUT R33, R33, 0x7f, RZ, 0xc0, !PT ;  /* 0x0000007f21217812 */ /* 0x002fc800078ec0ff */
[----:B------:R-:W-:-:S13]  /*7380*/  ISETP.NE.AND P0, PT, R33, RZ, PT ;  /* 0x000000ff2100720c */ /* 0x000fda0003f05270 */
[----:B0-----:R-:W0:Y:S02]  /*7390*/  @!P0 LDC R31, c[0x0][0x500] ;  /* 0x00014000ff1f8b82 */ /* 0x001e240000000800 */
[----:B0-----:R0:W-:Y:S02]  /*73a0*/  @!P0 SYNCS.ARRIVE.TRANS64 RZ, [R32+URZ], R31 ;  /* 0x0000001f20ff89a7 */ /* 0x0011e4000800003f */
[----:B0-----:R-:W-:-:S04]  /*73b0*/  PRMT R31, R22, 0x9910, RZ ;  /* 0x00009910161f7816 */ /* 0x001fc800000000ff */
[----:B------:R-:W-:-:S13]  /*73c0*/  ISETP.NE.AND P0, PT, R31, 0x2, PT ;  /* 0x000000021f00780c */ /* 0x000fda0003f05270 */
[----:B------:R-:W-:Y:S05]  /*73d0*/  @P0 BRA `(.L_x_116) ;  /* 0x0000000000040947 */ /* 0x000fea0003800000 */
[----:B------:R-:W-:Y:S01]  /*73e0*/  BPT.TRAP 0x1 ;  /* 0x000000040000795c */ /* 0x000fe20000300000 */
.L_x_116:
[----:B------:R-:W-:-:S13]  /*73f0*/  LOP3.LUT P0, RZ, R19, 0x4, RZ, 0xc0, !PT ;  /* 0x0000000413ff7812 */ /* 0x000fda000780c0ff */
[----:B------:R-:W-:Y:S05]  /*7400*/  @P0 BRA `(.L_x_117) ;  /* 0x0000000000040947 */ /* 0x000fea0003800000 */
[----:B------:R-:W-:Y:S01]  /*7410*/  BPT.TRAP 0x1 ;  /* 0x000000040000795c */ /* 0x000fe20000300000 */
.L_x_117:
[----:B------:R-:W-:Y:S01]  /*7420*/  IMAD R31, R6, 0x10000, R24 ;  /* 0x00010000061f7824 */ /* 0x000fe200078e0218 */
[----:B------:R-:W-:Y:S01]  /*7430*/  R2UR UR17, R32 ;  /* 0x00000000201172ca */ /* 0x000fe200000e0000 */
[----:B------:R-:W-:Y:S01]  /*7440*/  UIADD3 UR14, UP0, UR46, 0xf0, URZ ;  /* 0x000000f02e0e7890 */ /* 0x000fe2000ff1e03f */
[----:B------:R-:W-:Y:S01]  /*7450*/  R2UR UR19, R3 ;  /* 0x00000000031372ca */ /* 0x000fe200000e0000 */
[----:B------:R-:W-:Y:S01]  /*7460*/  UMOV UR6, 0x0 ;  /* 0x0000000000067882 */ /* 0x000fe20000000000 */
[----:B------:R-:W-:Y:S01]  /*7470*/  R2UR UR4, R31 ;  /* 0x000000001f0472ca */ /* 0x000fe200000e0000 */
[----:B------:R-:W-:Y:S01]  /*7480*/  UIADD3.X UR15, URZ, UR47, URZ, UP0, !UPT ;  /* 0x0000002f3f0f7290 */ /* 0x000fe200087fe43f */
[----:B------:R-:W-:Y:S01]  /*7490*/  R2UR UR20, R25 ;  /* 0x00000000191472ca */ /* 0x000fe200000e0000 */
[----:B------:R-:W-:Y:S01]  /*74a0*/  UMOV UR7, 0x10000000 ;  /* 0x1000000000077882 */ /* 0x000fe20000000000 */
[----:B------:R-:W-:Y:S01]  /*74b0*/  R2UR UR18, R0 ;  /* 0x00000000001272ca */ /* 0x000fe200000e0000 */
[----:B------:R-:W-:Y:S01]  /*74c0*/  UIADD3 UR22, UP0, UR46, 0x1f0, URZ ;  /* 0x000001f02e167890 */ /* 0x000fe2000ff1e03f */
[----:B------:R-:W-:Y:S01]  /*74d0*/  R2UR UR34, R7 ;  /* 0x00000000072272ca */ /* 0x000fe200000e0000 */
[----:B------:R-:W-:Y:S01]  /*74e0*/  VIADD R4, R4, 0xffffffff ;  /* 0xffffffff04047836 */ /* 0x000fe20000000000 */
[----:B------:R-:W-:Y:S01]  /*74f0*/  R2UR UR50, R8 ;  /* 0x00000000083272ca */ /* 0x000fe200000e0000 */
[----:B------:R-:W-:Y:S01]  /*7500*/  UMOV UR33, UR17 ;  /* 0x0000001100217c82 */ /* 0x000fe20008000000 */
[----:B------:R-:W-:Y:S01]  /*7510*/  R2UR UR10, R9 ;  /* 0x00000000090a72ca */ /* 0x000fe200000e0000 */
[----:B------:R-:W-:Y:S01]  /*7520*/  UMOV UR35, UR19 ;  /* 0x0000001300237c82 */ /* 0x000fe20008000000 */
[----:B------:R-:W-:Y:S01]  /*7530*/  R2UR UR26, R10 ;  /* 0x000000000a1a72ca */ /* 0x000fe200000e0000 */
[----:B------:R-:W-:Y:S01]  /*7540*/  UIADD3 UR16, UR4, 0x800, URZ ;  /* 0x0000080004107890 */ /* 0x000fe2000fffe03f */
        /* <DEDUP_REMOVED lines=8> */
[----:B------:R0:W-:Y:S01]  /*75d0*/  UTMALDG.3D [UR16], [UR14], desc[UR6] ;  /* 0x000006100e0075b4 */ /* 0x0001e20008011000 */
[----:B------:R-:W-:Y:S01]  /*75e0*/  UMOV UR36, UR20 ;  /* 0x0000001400247c82 */ /* 0x000fe20008000000 */
[----:B------:R-:W-:Y:S01]  /*75f0*/  UMOV UR49, UR17 ;  /* 0x0000001100317c82 */ /* 0x000fe20008000000 */
[----:B------:R-:W-:Y:S01]  /*7600*/  UMOV UR51, UR19 ;  /* 0x0000001300337c82 */ /* 0x000fe20008000000 */
[----:B------:R-:W-:Y:S01]  /*7610*/  UMOV UR52, UR20 ;  /* 0x0000001400347c82 */ /* 0x000fe20008000000 */
[----:B------:R-:W-:Y:S01]  /*7620*/  UMOV UR9, UR17 ;  /* 0x0000001100097c82 */ /* 0x000fe20008000000 */
[----:B------:R-:W-:Y:S01]  /*7630*/  UMOV UR11, UR19 ;  /* 0x00000013000b7c82 */ /* 0x000fe20008000000 */
[----:B------:R-:W-:Y:S01]  /*7640*/  UMOV UR12, UR20 ;  /* 0x00000014000c7c82 */ /* 0x000fe20008000000 */
[----:B------:R1:W-:Y:S01]  /*7650*/  UTMALDG.3D [UR32], [UR14], desc[UR6] ;  /* 0x000006200e0075b4 */ /* 0x0003e20008011000 */
[----:B------:R-:W-:Y:S01]  /*7660*/  UMOV UR25, UR17 ;  /* 0x0000001100197c82 */ /* 0x000fe20008000000 */
[----:B------:R-:W-:Y:S01]  /*7670*/  UMOV UR27, UR19 ;  /* 0x00000013001b7c82 */ /* 0x000fe20008000000 */
[----:B------:R-:W-:Y:S01]  /*7680*/  UMOV UR28, UR20 ;  /* 0x00000014001c7c82 */ /* 0x000fe20008000000 */
[----:B------:R-:W-:Y:S01]  /*7690*/  UIADD3 UR40, UR4, 0x5800, URZ ;  /* 0x0000580004287890 */ /* 0x000fe2000fffe03f */
[----:B------:R-:W-:Y:S01]  /*76a0*/  MOV R33, UR28 ;  /* 0x0000001c00217c02 */ /* 0x000fe20008000f00 */
[----:B------:R-:W-:Y:S01]  /*76b0*/  ULEA UR21, UR5, UR13, 0xf ;  /* 0x0000000d05157291 */ /* 0x000fe2000f8e783f */
[----:B------:R-:W-:Y:S01]  /*76c0*/  R2UR UR5, R2 ;  /* 0x00000000020572ca */ /* 0x000fe200000e0000 */
[----:B------:R2:W-:Y:S01]  /*76d0*/  UTMALDG.3D [UR48], [UR14], desc[UR6] ;  /* 0x000006300e0075b4 */ /* 0x0005e20008011000 */
[----:B------:R-:W-:Y:S01]  /*76e0*/  UMOV UR41, UR17 ;  /* 0x0000001100297c82 */ /* 0x000fe20008000000 */
[----:B------:R-:W-:Y:S01]  /*76f0*/  UMOV UR43, UR19 ;  /* 0x00000013002b7c82 */ /* 0x000fe20008000000 */
[----:B------:R-:W-:Y:S01]  /*7700*/  UMOV UR44, UR20 ;  /* 0x00000014002c7c82 */ /* 0x000fe20008000000 */
[----:B------:R-:W-:Y:S01]  /*7710*/  IMAD.U32 R31, RZ, RZ, UR21 ;  /* 0x00000015ff1f7e24 */ /* 0x000fe2000f8e00ff */
[----:B------:R-:W-:Y:S01]  /*7720*/  UIADD3 UR56, UR4, 0xc800, URZ ;  /* 0x0000c80004387890 */ /* 0x000fe2000fffe03f */
[----:B------:R-:W-:Y:S01]  /*7730*/  MOV R36, UR25 ;  /* 0x0000001900247c02 */ /* 0x000fe20008000f00 */
[----:B------:R-:W-:Y:S01]  /*7740*/  UIADD3.X UR23, URZ, UR47, URZ, UP0, !UPT ;  /* 0x0000002f3f177290 */ /* 0x000fe200087fe43f */
[----:B0-----:R-:W-:Y:S01]  /*7750*/  R2UR UR18, R12 ;  /* 0x000000000c1272ca */ /* 0x001fe200000e0000 */
[----:B------:R0:W-:Y:S01]  /*7760*/  UTMALDG.3D [UR8], [UR14], desc[UR6] ;  /* 0x000006080e0075b4 */ /* 0x0001e20008011000 */
[----:B------:R-:W-:Y:S01]  /*7770*/  UIADD3 UR16, UR4, 0x6800, URZ ;  /* 0x0000680004107890 */ /* 0x000fe2000fffe03f */
[----:B------:R-:W-:Y:S01]  /*7780*/  ISETP.GT.AND P1, PT, R4, 0x1, PT ;  /* 0x000000010400780c */ /* 0x000fe20003f24270 */
[----:B------:R-:W-:Y:S01]  /*7790*/  IMAD.U32 R32, RZ, RZ, UR5 ;  /* 0x00000005ff207e24 */ /* 0x000fe2000f8e00ff */
[----:B------:R-:W-:Y:S01]  /*77a0*/  UMOV UR57, UR17 ;  /* 0x0000001100397c82 */ /* 0x000fe20008000000 */
[----:B------:R-:W-:Y:S01]  /*77b0*/  UMOV UR59, UR19 ;  /* 0x00000013003b7c82 */ /* 0x000fe20008000000 */
[----:B------:R-:W-:Y:S01]  /*77c0*/  UMOV UR60, UR20 ;  /* 0x00000014003c7c82 */ /* 0x000fe20008000000 */
[----:B-1----:R-:W-:Y:S01]  /*77d0*/  R2UR UR34, R13 ;  /* 0x000000000d2272ca */ /* 0x002fe200000e0000 */
[----:B------:R1:W-:Y:S01]  /*77e0*/  UTMALDG.3D [UR24], [UR14], desc[UR6] ;  /* 0x000006180e0075b4 */ /* 0x0003e20008011000 */
[----:B------:R-:W-:Y:S01]  /*77f0*/  UIADD3 UR32, UR4, 0x7800, URZ ;  /* 0x0000780004207890 */ /* 0x000fe2000fffe03f */
[----:B------:R-:W-:-:S02]  /*7800*/  VIADD R6, R6, 0x1 ;  /* 0x0000000106067836 */ /* 0x000fc40000000000 */
[----:B------:R-:W-:Y:S01]  /*7810*/  VIADD R3, R3, 0x80 ;  /* 0x0000008003037836 */ /* 0x000fe20000000000 */
[----:B--2---:R-:W-:Y:S01]  /*7820*/  R2UR UR50, R28 ;  /* 0x000000001c3272ca */ /* 0x004fe200000e0000 */
[----:B------:R2:W-:Y:S01]  /*7830*/  UTMALDG.3D [UR40], [UR14], desc[UR6] ;  /* 0x000006280e0075b4 */ /* 0x0005e20008011000 */
[----:B------:R-:W-:Y:S01]  /*7840*/  UIADD3 UR48, UR4, 0xd800, URZ ;  /* 0x0000d80004307890 */ /* 0x000fe2000fffe03f */
[----:B------:R-:W-:-:S04]  /*7850*/  ISETP.NE.AND P0, PT, R6, 0x2, PT ;  /* 0x000000020600780c */ /* 0x000fc80003f05270 */
[----:B------:R-:W-:Y:S02]  /*7860*/  SEL R6, R6, RZ, P0 ;  /* 0x000000ff06067207 */ /* 0x000fe40000000000 */
[----:B0-----:R-:W-:Y:S01]  /*7870*/  R2UR UR10, R14 ;  /* 0x000000000e0a72ca */ /* 0x001fe200000e0000 */
[----:B------:R-:W-:Y:S01]  /*7880*/  UIADD3 UR8, UR4, 0x8800, URZ ;  /* 0x0000880004087890 */ /* 0x000fe2000fffe03f */
[----:B------:R0:W-:Y:S01]  /*7890*/  UTMALDG.3D [UR16], [UR14], desc[UR6] ;  /* 0x000006100e0075b4 */ /* 0x0001e20008011000 */
[----:B-1----:R-:W-:Y:S01]  /*78a0*/  R2UR UR26, R15 ;  /* 0x000000000f1a72ca */ /* 0x002fe200000e0000 */
[----:B------:R-:W-:Y:S01]  /*78b0*/  UIADD3 UR24, UR4, 0x9800, URZ ;  /* 0x0000980004187890 */ /* 0x000fe2000fffe03f */
[----:B------:R1:W-:Y:S01]  /*78c0*/  UTMALDG.3D [UR32], [UR14], desc[UR6] ;  /* 0x000006200e0075b4 */ /* 0x0003e20008011000 */
[----:B--2---:R-:W-:Y:S01]  /*78d0*/  R2UR UR42, R29 ;  /* 0x000000001d2a72ca */ /* 0x004fe200000e0000 */
[----:B------:R-:W-:-:S06]  /*78e0*/  UIADD3 UR40, UR4, 0xe800, URZ ;  /* 0x0000e80004287890 */ /* 0x000fcc000fffe03f */
[----:B------:R2:W-:Y:S03]  /*78f0*/  UTMALDG.3D [UR8], [UR14], desc[UR6] ;  /* 0x000006080e0075b4 */ /* 0x0005e60008011000 */
[----:B------:R3:W-:Y:S01]  /*7900*/  UTMALDG.3D [UR24], [UR14], desc[UR6] ;  /* 0x000006180e0075b4 */ /* 0x0007e20008011000 */
[----:B0-----:R-:W-:Y:S01]  /*7910*/  R2UR UR18, R20 ;  /* 0x00000000141272ca */ /* 0x001fe200000e0000 */
[----:B------:R-:W-:Y:S01]  /*7920*/  UIADD3 UR16, UR4, 0xa800, URZ ;  /* 0x0000a80004107890 */ /* 0x000fe2000fffe03f */
[----:B-1----:R-:W-:Y:S01]  /*7930*/  R2UR UR34, R30 ;  /* 0x000000001e2272ca */ /* 0x002fe200000e0000 */
[----:B------:R-:W-:-:S10]  /*7940*/  UIADD3 UR32, UR4, 0xf800, URZ ;  /* 0x0000f80004207890 */ /* 0x000fd4000fffe03f */
[----:B------:R0:W-:Y:S01]  /*7950*/  UTMALDG.3D [UR16], [UR14], desc[UR6] ;  /* 0x000006100e0075b4 */ /* 0x0001e20008011000 */
[----:B--2---:R-:W-:Y:S01]  /*7960*/  R2UR UR10, R21 ;  /* 0x00000000150a72ca */ /* 0x004fe200000e0000 */
[----:B------:R-:W-:Y:S02]  /*7970*/  UIADD3 UR8, UR4, 0xb800, URZ ;  /* 0x0000b80004087890 */ /* 0x000fe4000fffe03f */
[----:B---3--:R-:W-:Y:S01]  /*7980*/  UIADD3 UR24, UR21, 0x2000, URZ ;  /* 0x0000200015187890 */ /* 0x008fe2000fffe03f */
[----:B------:R-:W-:Y:S01]  /*7990*/  UMOV UR27, UR5 ;  /* 0x00000005001b7c82 */ /* 0x000fe20008000000 */
[----:B------:R-:W-:Y:S01]  /*79a0*/  UIADD3 UR26, UR19, 0x20, URZ ;  /* 0x00000020131a7890 */ /* 0x000fe2000fffe03f */
[----:B------:R-:W-:-:S07]  /*79b0*/  MOV R34, UR27 ;  /* 0x0000001b00227c02 */ /* 0x000fce0008000f00 */
[----:B------:R1:W-:Y:S01]  /*79c0*/  UTMALDG.3D [UR8], [UR14], desc[UR6] ;  /* 0x000006080e0075b4 */ /* 0x0003e20008011000 */
[----:B------:R-:W-:Y:S02]  /*79d0*/  MOV R37, UR24 ;  /* 0x0000001800257c02 */ /* 0x000fe40008000f00 */
[----:B------:R-:W-:Y:S02]  /*79e0*/  R2UR UR24, R31 ;  /* 0x000000001f1872ca */ /* 0x000fe400000e0000 */
[----:B------:R-:W-:Y:S02]  /*79f0*/  R2UR UR27, R32 ;  /* 0x00000000201b72ca */ /* 0x000fe400000e0000 */
[----:B------:R-:W-:Y:S01]  /*7a00*/  MOV R35, UR26 ;  /* 0x0000001a00237c02 */ /* 0x000fe20008000f00 */
[----:B------:R-:W-:Y:S01]  /*7a10*/  UTMALDG.3D [UR56], [UR14], desc[UR6] ;  /* 0x000006380e0075b4 */ /* 0x000fe20008011000 */
[----:B------:R-:W-:Y:S01]  /*7a20*/  UMOV UR26, UR19 ;  /* 0x00000013001a7c82 */ /* 0x000fe20008000000 */
[----:B0-----:R-:W-:Y:S01]  /*7a30*/  UIADD3 UR18, UR19, 0x40, URZ ;  /* 0x0000004013127890 */ /* 0x001fe2000fffe03f */
[----:B------:R-:W-:-:S04]  /*7a40*/  SEL R32, RZ, 0x1, P0 ;  /* 0x00000001ff207807 */ /* 0x000fc80000000000 */
[----:B------:R-:W-:Y:S01]  /*7a50*/  LOP3.LUT R5, R5, R32, RZ, 0x3c, !PT ;  /* 0x0000002005057212 */ /* 0x000fe200078e3cff */
[----:B------:R-:W-:Y:S01]  /*7a60*/  UTMALDG.3D [UR48], [UR14], desc[UR6] ;  /* 0x000006300e0075b4 */ /* 0x000fe20008011000 */
[----:B------:R-:W-:Y:S01]  /*7a70*/  UIADD3 UR16, UR24, 0x4000, URZ ;  /* 0x0000400018107890 */ /* 0x000fe2000fffe03f */
[----:B------:R-:W-:Y:S01]  /*7a80*/  UMOV UR4, UR27 ;  /* 0x0000001b00047c82 */ /* 0x000fe20008000000 */
[----:B------:R-:W-:Y:S01]  /*7a90*/  UTMALDG.3D [UR40], [UR14], desc[UR6] ;  /* 0x000006280e0075b4 */ /* 0x000fe20008011000 */
[----:B-1----:R-:W-:Y:S02]  /*7aa0*/  UIADD3 UR8, UR24, 0x6000, URZ ;  /* 0x0000600018087890 */ /* 0x002fe4000fffe03f */
[----:B------:R-:W-:Y:S01]  /*7ab0*/  UIADD3 UR10, UR19, 0x60, URZ ;  /* 0x00000060130a7890 */ /* 0x000fe2000fffe03f */
[----:B------:R-:W-:Y:S02]  /*7ac0*/  UMOV UR11, UR4 ;  /* 0x00000004000b7c82 */ /* 0x000fe40008000000 */
[----:B------:R-:W-:Y:S01]  /*7ad0*/  UMOV UR19, UR4 ;  /* 0x0000000400137c82 */ /* 0x000fe20008000000 */
[----:B------:R-:W-:Y:S01]  /*7ae0*/  UTMALDG.3D [UR32], [UR14], desc[UR6] ;  /* 0x000006200e0075b4 */ /* 0x000fe20008011000 */
[----:B------:R0:W-:Y:S02]  /*7af0*/  UTMALDG.3D [UR24], [UR22], desc[UR6] ;  /* 0x00000618160075b4 */ /* 0x0001e40008011000 */
[----:B0-----:R-:W-:-:S02]  /*7b00*/  R2UR UR28, R33 ;  /* 0x00000000211c72ca */ /* 0x001fc400000e0000 */
[----:B------:R-:W-:Y:S02]  /*7b10*/  R2UR UR27, R34 ;  /* 0x00000000221b72ca */ /* 0x000fe400000e0000 */
[----:B------:R-:W-:Y:S02]  /*7b20*/  R2UR UR26, R35 ;  /* 0x00000000231a72ca */ /* 0x000fe400000e0000 */
[----:B------:R-:W-:Y:S02]  /*7b30*/  R2UR UR25, R36 ;  /* 0x00000000241972ca */ /* 0x000fe400000e0000 */
[----:B------:R-:W-:-:S13]  /*7b40*/  R2UR UR24, R37 ;  /* 0x00000000251872ca */ /* 0x000fda00000e0000 */
[----:B------:R0:W-:Y:S01]  /*7b50*/  UTMALDG.3D [UR24], [UR22], desc[UR6] ;  /* 0x00000618160075b4 */ /* 0x0001e20008011000 */
[----:B------:R0:W-:Y:S01]  /*7b60*/  UTMALDG.3D [UR16], [UR22], desc[UR6] ;  /* 0x00000610160075b4 */ /* 0x0001e20008011000 */
[----:B------:R0:W-:Y:S02]  /*7b70*/  UTMALDG.3D [UR8], [UR22], desc[UR6] ;  /* 0x00000608160075b4 */ /* 0x0001e40008011000 */
[----:B0-----:R-:W-:Y:S05]  /*7b80*/  @P1 BRA `(.L_x_118) ;  /* 0xfffffff400e41947 */ /* 0x001fea000383ffff */
.L_x_112:
[----:B------:R-:W-:Y:S05]  /*7b90*/  BSYNC B6 ;  /* 0x0000000000067941 */ /* 0x000fea0003800000 */
.L_x_111:
[----:B------:R-:W2:Y:S01]  /*7ba0*/  LDL.LU R33, [R1+0x8] ;  /* 0x0000080001217983 */ /* 0x000ea20000300800 */
[----:B------:R-:W-:Y:S01]  /*7bb0*/  IADD3 R18, P2, R18, UR54, RZ ;  /* 0x0000003612127c10 */ /* 0x000fe2000ff5e0ff */
[----:B------:R-:W-:Y:S02]  /*7bc0*/  ULDC.64 UR4, c[0x0][0x650] ;  /* 0x0001940000047ab9 */ /* 0x000fe40000000a00 */
[----:B------:R-:W3:Y:S04]  /*7bd0*/  LDL.LU R32, [R1] ;  /* 0x0000000001207983 */ /* 0x000ee80000300800 */
[----:B------:R-:W4:Y:S01]  /*7be0*/  LDL.LU R31, [R1+0x4] ;  /* 0x00000400011f7983 */ /* 0x000f220000300800 */
[----:B------:R-:W-:Y:S01]  /*7bf0*/  IADD3.X R17, R17, UR45, RZ, P2, !PT ;  /* 0x0000002d11117c10 */ /* 0x000fe200097fe4ff */
[----:B------:R-:W-:Y:S01]  /*7c00*/  BSSY B0, `(.L_x_119) ;  /* 0x0000072000007945 */ /* 0x000fe20003800000 */
[----:B------:R-:W-:Y:S01]  /*7c10*/  ISETP.GE.U32.AND P2, PT, R18, UR4, PT ;  /* 0x0000000412007c0c */ /* 0x000fe2000bf46070 */
[----:B------:R-:W-:-:S02]  /*7c20*/  IMAD.MOV.U32 R28, RZ, RZ, -0x1 ;  /* 0xffffffffff1c7424 */ /* 0x000fc400078e00ff */
[----:B------:R-:W-:Y:S02]  /*7c30*/  IMAD.MOV.U32 R27, RZ, RZ, -0x1 ;  /* 0xffffffffff1b7424 */ /* 0x000fe400078e00ff */
[----:B------:R-:W-:Y:S01]  /*7c40*/  IMAD.MOV.U32 R25, RZ, RZ, -0x1 ;  /* 0xffffffffff197424 */ /* 0x000fe200078e00ff */
[----:B--2---:R-:W-:Y:S01]  /*7c50*/  LOP3.LUT P1, RZ, R33, 0xff, RZ, 0xc0, !PT ;  /* 0x000000ff21ff7812 */ /* 0x004fe2000782c0ff */
[----:B---3--:R-:W-:-:S05]  /*7c60*/  IMAD.IADD R0, R23, 0x1, R32 ;  /* 0x0000000117007824 */ /* 0x008fca00078e0220 */
[----:B------:R-:W-:Y:S02]  /*7c70*/  SHF.R.U32.HI R2, RZ, 0x1, R0 ;  /* 0x00000001ff027819 */ /* 0x000fe40000011600 */
[----:B------:R-:W-:-:S05]  /*7c80*/  ISETP.GT.U32.AND P0, PT, R0, 0x1, PT ;  /* 0x000000010000780c */ /* 0x000fca0003f04070 */
[----:B------:R-:W0:Y:S01]  /*7c90*/  @P1 S2R R4, SR_CgaCtaId ;  /* 0x0000000000041919 */ /* 0x000e220000008800 */
[----:B------:R-:W-:Y:S02]  /*7ca0*/  @P1 MOV R3, 0x400 ;  /* 0x0000040000031802 */ /* 0x000fe40000000f00 */
[----:B------:R-:W-:Y:S02]  /*7cb0*/  LOP3.LUT R2, R2, 0x1, RZ, 0xc0, !PT ;  /* 0x0000000102027812 */ /* 0x000fe400078ec0ff */
[----:B------:R-:W-:Y:S02]  /*7cc0*/  ISETP.LT.U32.AND P0, PT, R23, 0x2, P0 ;  /* 0x000000021700780c */ /* 0x000fe40000701070 */
[----:B0-----:R-:W-:-:S04]  /*7cd0*/  @P1 LEA R3, R4, R3, 0x18 ;  /* 0x0000000304031211 */ /* 0x001fc800078ec0ff */
[----:B------:R0:W-:Y:S01]  /*7ce0*/  @P1 SYNCS.ARRIVE.TRANS64.A1T0 RZ, [R3+URZ+0x38], RZ ;  /* 0x000038ff03ff19a7 */ /* 0x0001e2000810003f */
[----:B------:R-:W-:Y:S02]  /*7cf0*/  ISETP.NE.U32.AND P1, PT, R2, 0x1, PT ;  /* 0x000000010200780c */ /* 0x000fe40003f25070 */
[----:B------:R-:W-:Y:S02]  /*7d00*/  SEL R2, RZ, 0x1, !P0 ;  /* 0x00000001ff027807 */ /* 0x000fe40004000000 */
[----:B------:R-:W-:Y:S02]  /*7d10*/  ISETP.GT.U32.AND P1, PT, R23, 0x1, !P1 ;  /* 0x000000011700780c */ /* 0x000fe40004f24070 */
[----:B------:R-:W-:Y:S02]  /*7d20*/  ISETP.GE.U32.AND.EX P0, PT, R17, UR5, PT, P2 ;  /* 0x0000000511007c0c */ /* 0x000fe4000bf06120 */
[----:B0-----:R-:W-:-:S04]  /*7d30*/  SEL R3, RZ, 0x1, !P1 ;  /* 0x00000001ff037807 */ /* 0x001fc80004800000 */
[----:B----4-:R-:W-:Y:S02]  /*7d40*/  LOP3.LUT R31, R3, R31, R2, 0x96, !PT ;  /* 0x0000001f031f7212 */ /* 0x010fe400078e9602 */
[----:B------:R-:W-:Y:S02]  /*7d50*/  LOP3.LUT R3, R0, 0x1, RZ, 0xc0, !PT ;  /* 0x0000000100037812 */ /* 0x000fe400078ec0ff */
[----:B------:R-:W-:Y:S01]  /*7d60*/  PRMT R0, RZ, 0x7610, R0 ;  /* 0x00007610ff007816 */ /* 0x000fe20000000000 */
[----:B------:R0:W-:Y:S01]  /*7d70*/  STL [R1+0x4], R31 ;  /* 0x0000041f01007387 */ /* 0x0001e20000100800 */
[----:B------:R-:W-:-:S03]  /*7d80*/  PRMT R2, RZ, 0x7610, R2 ;  /* 0x00007610ff027816 */ /* 0x000fc60000000002 */
[----:B------:R0:W-:Y:S04]  /*7d90*/  STL.S16 [R1+0x8], R0 ;  /* 0x0000080001007387 */ /* 0x0001e80000100600 */
[----:B------:R0:W-:Y:S01]  /*7da0*/  STL [R1], R3 ;  /* 0x0000000301007387 */ /* 0x0001e20000100800 */
[----:B------:R-:W-:Y:S05]  /*7db0*/  @P0 BRA `(.L_x_120) ;  /* 0x0000000400580947 */ /* 0x000fea0003800000 */
[----:B------:R-:W-:Y:S01]  /*7dc0*/  ULDC.64 UR4, c[0x0][0x628] ;  /* 0x00018a0000047ab9 */ /* 0x000fe20000000a00 */
[----:B------:R-:W1:Y:S01]  /*7dd0*/  S2R R8, SR_CTAID.X ;  /* 0x0000000000087919 */ /* 0x000e620000002500 */
[----:B------:R-:W-:Y:S01]  /*7de0*/  ISETP.NE.U32.AND P0, PT, RZ, UR4, PT ;  /* 0x00000004ff007c0c */ /* 0x000fe2000bf05070 */
[----:B------:R-:W-:Y:S01]  /*7df0*/  ULDC UR7, c[0x0][0x630] ;  /* 0x00018c0000077ab9 */ /* 0x000fe20000000800 */
[----:B------:R-:W-:Y:S01]  /*7e00*/  IMAD.MOV.U32 R2, RZ, RZ, R18 ;  /* 0x000000ffff027224 */ /* 0x000fe200078e0012 */
[----:B0-----:R-:W0:Y:S01]  /*7e10*/  S2R R0, SR_CTAID.Y ;  /* 0x0000000000007919 */ /* 0x001e220000002600 */
[----:B------:R-:W-:Y:S01]  /*7e20*/  ISETP.NE.AND.EX P0, PT, RZ, UR5, PT, P0 ;  /* 0x00000005ff007c0c */ /* 0x000fe2000bf05300 */
[----:B------:R-:W-:-:S12]  /*7e30*/  IMAD.MOV.U32 R3, RZ, RZ, R17 ;  /* 0x000000ffff037224 */ /* 0x000fd800078e0011 */
[----:B------:R-:W-:Y:S05]  /*7e40*/  @!P0 BRA `(.L_x_121) ;  /* 0x0000000000288947 */ /* 0x000fea0003800000 */
[----:B------:R-:W-:Y:S02]  /*7e50*/  ULDC UR6, c[0x0][0x634] ;  /* 0x00018d0000067ab9 */ /* 0x000fe40000000800 */
[----:B------:R-:W-:-:S05]  /*7e60*/  IADD3 R7, P0, R18, UR6, RZ ;  /* 0x0000000612077c10 */ /* 0x000fca000ff1e0ff */
[----:B------:R-:W-:-:S04]  /*7e70*/  IMAD.X R9, RZ, RZ, R17, P0 ;  /* 0x000000ffff097224 */ /* 0x000fc800000e0611 */
[----:B------:R-:W-:-:S04]  /*7e80*/  IMAD.WIDE.U32 R4, R9, UR4, RZ ;  /* 0x0000000409047c25 */ /* 0x000fc8000f8e00ff */
[----:B------:R-:W-:-:S04]  /*7e90*/  IMAD.WIDE.U32 R4, P0, R7, UR5, R4 ;  /* 0x0000000507047c25 */ /* 0x000fc8000f800004 */
[----:B------:R-:W-:-:S04]  /*7ea0*/  IMAD.WIDE.U32 R6, R7, UR4, RZ ;  /* 0x0000000407067c25 */ /* 0x000fc8000f8e00ff */
[----:B------:R-:W-:Y:S01]  /*7eb0*/  IMAD.X R3, RZ, RZ, RZ, P0 ;  /* 0x000000ffff037224 */ /* 0x000fe200000e06ff */
[----:B------:R-:W-:Y:S01]  /*7ec0*/  IADD3 RZ, P0, R7, R4, RZ ;  /* 0x0000000407ff7210 */ /* 0x000fe20007f1e0ff */
[----:B------:R-:W-:-:S04]  /*7ed0*/  IMAD.MOV.U32 R2, RZ, RZ, R5 ;  /* 0x000000ffff027224 */ /* 0x000fc800078e0005 */
[----:B------:R-:W-:-:S08]  /*7ee0*/  IMAD.WIDE.U32.X R2, R9, UR5, R2, P0 ;  /* 0x0000000509027c25 */ /* 0x000fd000080e0402 */
.L_x_121:
[--C-:B------:R-:W-:Y:S01]  /*7ef0*/  SHF.R.U64 R25, R2, UR7, R3.reuse ;  /* 0x0000000702197c19 */ /* 0x100fe20008001203 */
[----:B------:R-:W-:Y:S01]  /*7f00*/  ULDC.64 UR4, c[0x0][0x620] ;  /* 0x0001880000047ab9 */ /* 0x000fe20000000a00 */
[----:B------:R-:W-:Y:S01]  /*7f10*/  SHF.R.U32.HI R2, RZ, UR7, R3 ;  /* 0x00000007ff027c19 */ /* 0x000fe20008011603 */
[----:B------:R-:W-:Y:S01]  /*7f20*/  IMAD.MOV.U32 R3, RZ, RZ, R17 ;  /* 0x000000ffff037224 */ /* 0x000fe200078e0011 */
[----:B------:R-:W-:Y:S01]  /*7f30*/  IADD3 R5, P0, RZ, -R25, RZ ;  /* 0x80000019ff057210 */ /* 0x000fe20007f1e0ff */
[----:B------:R-:W2:Y:S01]  /*7f40*/  LDC R15, c[0x0][0x144] ;  /* 0x00005100ff0f7b82 */ /* 0x000ea20000000800 */
[----:B-1----:R-:W-:Y:S01]  /*7f50*/  I2FP.F32.U32 R6, R8 ;  /* 0x0000000800067245 */ /* 0x002fe20000201000 */
[----:B------:R-:W-:Y:S01]  /*7f60*/  ULDC.64 UR8, c[0x0][0x640] ;  /* 0x0001900000087ab9 */ /* 0x000fe20000000a00 */
[----:B------:R-:W-:Y:S01]  /*7f70*/  ULDC UR6, c[0x0][0x608] ;  /* 0x0001820000067ab9 */ /* 0x000fe20000000800 */
[----:B------:R-:W-:Y:S01]  /*7f80*/  IMAD.X R2, RZ, RZ, ~R2, P0 ;  /* 0x000000ffff027224 */ /* 0x000fe200000e0e02 */
[----:B------:R-:W-:-:S03]  /*7f90*/  ISETP.NE.U32.AND P0, PT, RZ, UR8, PT ;  /* 0x00000008ff007c0c */ /* 0x000fc6000bf05070 */
[----:B------:R-:W-:Y:S01]  /*7fa0*/  IMAD R4, R2, UR4, RZ ;  /* 0x0000000402047c24 */ /* 0x000fe2000f8e02ff */
[----:B------:R-:W1:Y:S01]  /*7fb0*/  LDC R7, c[0x0][0x148] ;  /* 0x00005200ff077b82 */ /* 0x000e620000000800 */
[----:B------:R-:W-:Y:S01]  /*7fc0*/  IMAD.MOV.U32 R2, RZ, RZ, R18 ;  /* 0x000000ffff027224 */ /* 0x000fe200078e0012 */
[----:B------:R-:W-:-:S03]  /*7fd0*/  ISETP.NE.AND.EX P0, PT, RZ, UR9, PT, P0 ;  /* 0x00000009ff007c0c */ /* 0x000fc6000bf05300 */
[----:B------:R-:W-:Y:S01]  /*7fe0*/  IMAD.WIDE.U32 R2, R5, UR4, R2 ;  /* 0x0000000405027c25 */ /* 0x000fe2000f8e0002 */
[----:B------:R-:W-:-:S03]  /*7ff0*/  ULDC UR4, c[0x0][0x150] ;  /* 0x0000540000047ab9 */ /* 0x000fc60000000800 */
[----:B------:R-:W-:Y:S02]  /*8000*/  IMAD R5, R5, UR5, R4 ;  /* 0x0000000505057c24 */ /* 0x000fe4000f8e0204 */
[----:B------:R-:W-:Y:S01]  /*8010*/  FMUL R4, R6, UR4 ;  /* 0x0000000406047c20 */ /* 0x000fe20008400000 */
[----:B------:R-:W-:Y:S01]  /*8020*/  ULDC UR4, c[0x0][0x618] ;  /* 0x0001860000047ab9 */ /* 0x000fe20000000800 */
[----:B------:R-:W-:Y:S01]  /*8030*/  ULDC UR5, c[0x0][0x154] ;  /* 0x0000550000057ab9 */ /* 0x000fe20000000800 */
[----:B------:R-:W-:-:S03]  /*8040*/  IMAD.IADD R3, R3, 0x1, R5 ;  /* 0x0000000103037824 */ /* 0x000fc600078e0205 */
[----:B------:R-:W3:Y:S02]  /*8050*/  F2I.U32.TRUNC.NTZ R4, R4 ;  /* 0x0000000400047305 */ /* 0x000ee4000020f000 */
[--C-:B------:R-:W-:Y:S02]  /*8060*/  SHF.R.U64 R6, R2, UR4, R3.reuse ;  /* 0x0000000402067c19 */ /* 0x100fe40008001203 */
[----:B0-----:R-:W-:Y:S02]  /*8070*/  I2FP.F32.U32 R2, R0 ;  /* 0x0000000000027245 */ /* 0x001fe40000201000 */
[----:B------:R-:W-:Y:S01]  /*8080*/  SHF.R.U32.HI R3, RZ, UR4, R3 ;  /* 0x00000004ff037c19 */ /* 0x000fe20008011603 */
[----:B------:R-:W-:Y:S02]  /*8090*/  ULDC UR4, c[0x0][0x658] ;  /* 0x0001960000047ab9 */ /* 0x000fe40000000800 */
[----:B------:R-:W-:Y:S01]  /*80a0*/  FMUL R11, R2, UR5 ;  /* 0x00000005020b7c20 */ /* 0x000fe20008400000 */
[----:B------:R-:W-:-:S02]  /*80b0*/  SHF.R.U64 R10, R6, UR6, R3 ;  /* 0x00000006060a7c19 */ /* 0x000fc40008001203 */
[----:B------:R-:W-:-:S03]  /*80c0*/  SHF.R.U32.HI R3, RZ, UR6, R3 ;  /* 0x00000006ff037c19 */ /* 0x000fc60008011603 */
[----:B------:R-:W0:Y:S01]  /*80d0*/  F2I.U32.TRUNC.NTZ R11, R11 ;  /* 0x0000000b000b7305 */ /* 0x000e22000020f000 */
[--C-:B------:R-:W-:Y:S01]  /*80e0*/  SHF.R.U64 R9, R10, UR4, R3.reuse ;  /* 0x000000040a097c19 */ /* 0x100fe20008001203 */
[----:B---3--:R-:W-:Y:S01]  /*80f0*/  IMAD.MOV R4, RZ, RZ, -R4 ;  /* 0x000000ffff047224 */ /* 0x008fe200078e0a04 */
[----:B------:R-:W-:-:S03]  /*8100*/  SHF.R.U32.HI R13, RZ, UR4, R3 ;  /* 0x00000004ff0d7c19 */ /* 0x000fc60008011603 */
[----:B--2---:R-:W-:Y:S02]  /*8110*/  IMAD R8, R15, R4, R8 ;  /* 0x000000040f087224 */ /* 0x004fe400078e0208 */
[----:B------:R-:W-:Y:S02]  /*8120*/  IMAD.MOV.U32 R2, RZ, RZ, R9 ;  /* 0x000000ffff027224 */ /* 0x000fe400078e0009 */
[----:B------:R-:W-:Y:S01]  /*8130*/  IMAD.MOV.U32 R3, RZ, RZ, R13 ;  /* 0x000000ffff037224 */ /* 0x000fe200078e000d */
[----:B------:R-:W-:Y:S06]  /*8140*/  @!P0 BRA `(.L_x_122) ;  /* 0x0000000000288947 */ /* 0x000fec0003800000 */
[----:B------:R-:W-:Y:S02]  /*8150*/  ULDC UR4, c[0x0][0x64c] ;  /* 0x0001930000047ab9 */ /* 0x000fe40000000800 */
[----:B------:R-:W-:-:S05]  /*8160*/  IADD3 R3, P0, R9, UR4, RZ ;  /* 0x0000000409037c10 */ /* 0x000fca000ff1e0ff */
[----:B------:R-:W-:-:S04]  /*8170*/  IMAD.X R13, RZ, RZ, R13, P0 ;  /* 0x000000ffff0d7224 */ /* 0x000fc800000e060d */
[----:B------:R-:W-:-:S04]  /*8180*/  IMAD.WIDE.U32 R4, R13, UR8, RZ ;  /* 0x000000080d047c25 */ /* 0x000fc8000f8e00ff */
[----:B------:R-:W-:-:S04]  /*8190*/  IMAD.WIDE.U32 R4, P0, R3, UR9, R4 ;  /* 0x0000000903047c25 */ /* 0x000fc8000f800004 */
[----:B------:R-:W-:-:S04]  /*81a0*/  IMAD.WIDE.U32 R2, R3, UR8, RZ ;  /* 0x0000000803027c25 */ /* 0x000fc8000f8e00ff */
[----:B------:R-:W-:Y:S01]  /*81b0*/  IMAD.MOV.U32 R2, RZ, RZ, R5 ;  /* 0x000000ffff027224 */ /* 0x000fe200078e0005 */
[----:B------:R-:W-:Y:S01]  /*81c0*/  IADD3 RZ, P1, R3, R4, RZ ;  /* 0x0000000403ff7210 */ /* 0x000fe20007f3e0ff */
[----:B------:R-:W-:-:S04]  /*81d0*/  IMAD.X R3, RZ, RZ, RZ, P0 ;  /* 0x000000ffff037224 */ /* 0x000fc800000e06ff */
[----:B------:R-:W-:-:S08]  /*81e0*/  IMAD.WIDE.U32.X R2, R13, UR9, R2, P1 ;  /* 0x000000090d027c25 */ /* 0x000fd000088e0402 */
.L_x_122:
[----:B------:R-:W2:Y:S01]  /*81f0*/  LDC R4, c[0x0][0x65c] ;  /* 0x00019700ff047b82 */ /* 0x000ea20000000800 */
[----:B------:R-:W-:Y:S01]  /*8200*/  ULDC UR4, c[0x0][0x648] ;  /* 0x0001920000047ab9 */ /* 0x000fe20000000800 */
[----:B0-----:R-:W-:Y:S01]  /*8210*/  IMAD.MOV R11, RZ, RZ, -R11 ;  /* 0x000000ffff0b7224 */ /* 0x001fe200078e0a0b */
[----:B------:R-:W-:Y:S01]  /*8220*/  SHF.R.U64 R3, R2, UR4, R3 ;  /* 0x0000000402037c19 */ /* 0x000fe20008001203 */
[----:B------:R-:W-:Y:S01]  /*8230*/  ULDC UR4, c[0x0][0x638] ;  /* 0x00018e0000047ab9 */ /* 0x000fe20000000800 */
[----:B------:R-:W-:Y:S01]  /*8240*/  LOP3.LUT R10, R10, UR38, RZ, 0xc0, !PT ;  /* 0x000000260a0a7c12 */ /* 0x000fe2000f8ec0ff */
[----:B------:R-:W-:Y:S01]  /*8250*/  ULDC UR5, c[0x0][0x610] ;  /* 0x0001840000057ab9 */ /* 0x000fe20000000800 */
[----:B------:R-:W-:Y:S01]  /*8260*/  LOP3.LUT R6, R6, UR39, RZ, 0xc0, !PT ;  /* 0x0000002706067c12 */ /* 0x000fe2000f8ec0ff */
[----:B------:R-:W-:Y:S01]  /*8270*/  IMAD.MOV.U32 R2, RZ, RZ, 0x1 ;  /* 0x00000001ff027424 */ /* 0x000fe200078e00ff */
[----:B--2---:R-:W-:-:S13]  /*8280*/  ISETP.NE.AND P0, PT, R4, 0x1, PT ;  /* 0x000000010400780c */ /* 0x004fda0003f05270 */
[----:B-1----:R-:W-:Y:S02]  /*8290*/  @P0 IMAD R8, R7, R11, R0 ;  /* 0x0000000b07080224 */ /* 0x002fe400078e0200 */
[----:B------:R-:W-:Y:S02]  /*82a0*/  IMAD.MOV R0, RZ, RZ, -R3 ;  /* 0x000000ffff007224 */ /* 0x000fe400078e0a03 */
[----:B------:R-:W-:Y:S02]  /*82b0*/  IMAD R3, R3, UR37, R10 ;  /* 0x0000002503037c24 */ /* 0x000fe4000f8e020a */
[----:B------:R-:W-:Y:S01]  /*82c0*/  IMAD R9, R0, UR4, R9 ;  /* 0x0000000400097c24 */ /* 0x000fe2000f8e0209 */
[----:B------:R-:W-:Y:S01]  /*82d0*/  ULDC UR4, c[0x0][0x600] ;  /* 0x0001800000047ab9 */ /* 0x000fe20000000800 */
[----:B------:R-:W-:Y:S02]  /*82e0*/  IMAD R8, R3, UR5, R8 ;  /* 0x0000000503087c24 */ /* 0x000fe4000f8e0208 */
[----:B------:R-:W-:-:S05]  /*82f0*/  IMAD R9, R9, UR4, R6 ;  /* 0x0000000409097c24 */ /* 0x000fca000f8e0206 */
[----:B------:R-:W-:Y:S02]  /*8300*/  SEL R27, R9, R8, !P0 ;  /* 0x00000008091b7207 */ /* 0x000fe40004000000 */
[----:B------:R-:W-:-:S07]  /*8310*/  SEL R28, R8, R9, !P0 ;  /* 0x00000009081c7207 */ /* 0x000fce0004000000 */
.L_x_120:
[----:B------:R-:W-:Y:S05]  /*8320*/  BSYNC B0 ;  /* 0x0000000000007941 */ /* 0x000fea0003800000 */
.L_x_119:
[----:B------:R-:W-:-:S13]  /*8330*/  LOP3.LUT P0, RZ, R2, 0xff, RZ, 0xc0, !PT ;  /* 0x000000ff02ff7812 */ /* 0x000fda000780c0ff */
[----:B------:R-:W-:Y:S05]  /*8340*/  @P0 BRA `(.L_x_123) ;  /* 0xffffffe800d80947 */ /* 0x000fea000383ffff */
[----:B------:R-:W-:Y:S05]  /*8350*/  BSYNC B7 ;  /* 0x0000000000077941 */ /* 0x000fea0003800000 */
.L_x_109:
[----:B------:R-:W-:-:S03]  /*8360*/  UMOV UR4, 0xffffffff ;  /* 0xffffffff00047882 */ /* 0x000fc60000000000 */
[----:B------:R-:W-:Y:S05]  /*8370*/  BRA.DIV UR4, `(.L_x_124) ;  /* 0x0000000604087947 */ /* 0x000fea000b800000 */
[----:B------:R-:W-:-:S13]  /*8380*/  ELECT P6, URZ, PT ;  /* 0x00000000003f782f */ /* 0x000fda00038c0000 */
.L_x_138:
[----:B------:R-:W-:Y:S04]  /*8390*/  BSSY B0, `(.L_x_125) ;  /* 0x000001b000007945 */ /* 0x000fe80003800000 */
[----:B------:R-:W-:Y:S05]  /*83a0*/  @!P6 BRA `(.L_x_126) ;  /* 0x000000000064e947 */ /* 0x000fea0003800000 */
[----:B------:R-:W-:-:S04]  /*83b0*/  LOP3.LUT R16, R16, 0x2, RZ, 0xfc, !PT ;  /* 0x0000000210107812 */ /* 0x000fc800078efcff */
[----:B------:R-:W-:-:S13]  /*83c0*/  ISETP.NE.AND P0, PT, R16, 0x3, PT ;  /* 0x000000031000780c */ /* 0x000fda0003f05270 */
[----:B------:R-:W-:Y:S05]  /*83d0*/  @!P0 BRA `(.L_x_127) ;  /* 0x0000000000048947 */ /* 0x000fea0003800000 */
[----:B------:R-:W-:Y:S01]  /*83e0*/  BPT.TRAP 0x1 ;  /* 0x000000040000795c */ /* 0x000fe20000300000 */
.L_x_127:
[----:B------:R-:W2:Y:S04]  /*83f0*/  LDL.LU R2, [R1] ;  /* 0x0000000001027983 */ /* 0x000ea80000300800 */
[----:B------:R-:W3:Y:S01]  /*8400*/  LDL.LU R7, [R1+0x4] ;  /* 0x0000040001077983 */ /* 0x000ee20000300800 */
[----:B0-----:R-:W-:Y:S01]  /*8410*/  MOV R0, 0x400 ;  /* 0x0000040000007802 */ /* 0x001fe20000000f00 */
[----:B------:R-:W0:Y:S03]  /*8420*/  S2R R3, SR_CgaCtaId ;  /* 0x0000000000037919 */ /* 0x000e260000008800 */
[----:B0-----:R-:W-:-:S05]  /*8430*/  LEA R0, R3, R0, 0x18 ;  /* 0x0000000003007211 */ /* 0x001fca00078ec0ff */
[----:B------:R-:W-:-:S04]  /*8440*/  VIADD R0, R0, 0x10 ;  /* 0x0000001000007836 */ /* 0x000fc80000000000 */
[C---:B--2---:R-:W-:Y:S02]  /*8450*/  IMAD R6, R2.reuse, 0x8, R0 ;  /* 0x0000000802067824 */ /* 0x044fe400078e0200 */
[----:B------:R-:W-:Y:S01]  /*8460*/  VIADD R2, R2, 0x1 ;  /* 0x0000000102027836 */ /* 0x000fe20000000000 */
[----:B---3--:R-:W-:-:S04]  /*8470*/  SHF.L.U32 R5, R7, 0x1f, RZ ;  /* 0x0000001f07057819 */ /* 0x008fc800000006ff */
[C---:B------:R-:W-:Y:S01]  /*8480*/  ISETP.NE.AND P1, PT, R2.reuse, 0x2, PT ;  /* 0x000000020200780c */ /* 0x040fe20003f25270 */
[----:B------:R-:W0:Y:S03]  /*8490*/  SYNCS.PHASECHK.TRANS64.TRYWAIT P0, [R6+URZ], R5 ;  /* 0x00000005060075a7 */ /* 0x000e26000800017f */
[----:B------:R-:W-:Y:S02]  /*84a0*/  SEL R4, RZ, 0x1, P1 ;  /* 0x00000001ff047807 */ /* 0x000fe40000800000 */
[----:B------:R-:W-:Y:S02]  /*84b0*/  SEL R3, R2, RZ, P1 ;  /* 0x000000ff02037207 */ /* 0x000fe40000800000 */
[----:B------:R-:W-:Y:S01]  /*84c0*/  LOP3.LUT R4, R7, R4, RZ, 0x3c, !PT ;  /* 0x0000000407047212 */ /* 0x000fe200078e3cff */
[----:B0-----:R-:W-:Y:S06]  /*84d0*/  @!P0 BRA `(.L_x_128) ;  /* 0x0000000000d08947 */ /* 0x001fec0003800000 */
.L_x_139:
[----:B------:R-:W-:Y:S01]  /*84e0*/  IMAD R3, R3, 0x8, R0 ;  /* 0x0000000803037824 */ /* 0x000fe200078e0200 */
[----:B------:R-:W-:-:S07]  /*84f0*/  SHF.L.U32 R0, R4, 0x1f, RZ ;  /* 0x0000001f04007819 */ /* 0x000fce00000006ff */
.L_x_129:
[----:B-1----:R1:W2:Y:S02]  /*8500*/  SYNCS.PHASECHK.TRANS64.TRYWAIT P0, [R3+URZ], R0 ;  /* 0x00000000030075a7 */ /* 0x0022a4000800017f */
[----:B--2---:R-:W-:Y:S05]  /*8510*/  @!P0 NANOSLEEP.SYNCS 0x989680 ;  /* 0x009896800000895d */ /* 0x004fea0003900000 */
[----:B------:R-:W2:Y:S02]  /*8520*/  @!P0 SYNCS.PHASECHK.TRANS64 P0, [R3+URZ], R0 ;  /* 0x00000000030085a7 */ /* 0x000ea4000800007f */
[----:B--2---:R-:W-:Y:S05]  /*8530*/  @!P0 BRA `(.L_x_129) ;  /* 0xfffffffc00f08947 */ /* 0x004fea000383ffff */
.L_x_126:
[----:B------:R-:W-:Y:S05]  /*8540*/  BSYNC B0 ;  /* 0x0000000000007941 */ /* 0x000fea0003800000 */
.L_x_125:
[----:B------:R-:W-:Y:S05]  /*8550*/  EXIT ;  /* 0x000000000000794d */ /* 0x000fea0003800000 */
.L_x_16:
[----:B------:R-:W-:Y:S02]  /*8560*/  IMAD.MOV.U32 R13, RZ, RZ, R2 ;  /* 0x000000ffff0d7224 */ /* 0x000fe400078e0002 */
[----:B------:R-:W-:Y:S02]  /*8570*/  IMAD.MOV.U32 R12, RZ, RZ, RZ ;  /* 0x000000ffff0c7224 */ /* 0x000fe400078e00ff */
[----:B------:R-:W-:Y:S02]  /*8580*/  IMAD.MOV.U32 R11, RZ, RZ, 0x1f ;  /* 0x0000001fff0b7424 */ /* 0x000fe400078e00ff */
[----:B------:R-:W-:-:S07]  /*8590*/  IMAD.MOV.U32 R15, RZ, RZ, -0x1 ;  /* 0xffffffffff0f7424 */ /* 0x000fce00078e00ff */
[----:B-----5:R-:W-:Y:S05]  /*85a0*/  WARPSYNC.COLLECTIVE R15, `(.L_x_130) ;  /* 0x000000000f087348 */ /* 0x020fea0003c00000 */
[----:B------:R0:W1:Y:S02]  /*85b0*/  SHFL.IDX P6, R14, R13, R12, R11 ;  /* 0x0000000c0d0e7389 */ /* 0x00006400000c000b */
[----:B01---5:R-:W-:Y:S01]  /*85c0*/  ENDCOLLECTIVE ;  /* 0x000000000000791b */ /* 0x023fe20003800000 */
.L_x_130:
[----:B------:R-:W-:Y:S05]  /*85d0*/  BRA `(.L_x_131) ;  /* 0xffffff8c00f87947 */ /* 0x000fea000383ffff */
.L_x_20:
[----:B-1----:R1:W2:Y:S02]  /*85e0*/  SYNCS.PHASECHK.TRANS64.TRYWAIT P1, [R3+URZ], R0 ;  /* 0x00000000030075a7 */ /* 0x0022a4000802017f */
[----:B--2---:R-:W-:Y:S05]  /*85f0*/  @!P1 NANOSLEEP.SYNCS 0x989680 ;  /* 0x009896800000995d */ /* 0x004fea0003900000 */
[----:B------:R-:W2:Y:S02]  /*8600*/  @!P1 SYNCS.PHASECHK.TRANS64 P1, [R3+URZ], R0 ;  /* 0x00000000030095a7 */ /* 0x000ea4000802007f */
[----:B--2---:R-:W-:Y:S05]  /*8610*/  @!P1 BRA `(.L_x_20) ;  /* 0xfffffffc00f09947 */ /* 0x004fea000383ffff */
[----:B------:R-:W-:Y:S05]  /*8620*/  BRA `(.L_x_19) ;  /* 0xffffff9000147947 */ /* 0x000fea000383ffff */
.L_x_25:
[----:B0-----:R0:W1:Y:S02]  /*8630*/  SYNCS.PHASECHK.TRANS64.TRYWAIT P1, [R3+URZ], R6 ;  /* 0x00000006030075a7 */ /* 0x001064000802017f */
[----:B-1----:R-:W-:Y:S05]  /*8640*/  @!P1 NANOSLEEP.SYNCS 0x989680 ;  /* 0x009896800000995d */ /* 0x002fea0003900000 */
[----:B------:R-:W1:Y:S02]  /*8650*/  @!P1 SYNCS.PHASECHK.TRANS64 P1, [R3+URZ], R6 ;  /* 0x00000006030095a7 */ /* 0x000e64000802007f */
[----:B-1----:R-:W-:Y:S05]  /*8660*/  @!P1 BRA `(.L_x_25) ;  /* 0xfffffffc00f09947 */ /* 0x002fea000383ffff */
[----:B------:R-:W-:Y:S05]  /*8670*/  BRA `(.L_x_24) ;  /* 0xffffff9c00087947 */ /* 0x000fea000383ffff */
.L_x_33:
[----:B------:R0:W0:Y:S02]  /*8680*/  SYNCS.PHASECHK.TRANS64.TRYWAIT P1, [R8+URZ], R9 ;  /* 0x00000009080075a7 */ /* 0x000024000802017f */
[----:B0-----:R-:W-:Y:S05]  /*8690*/  @!P1 NANOSLEEP.SYNCS 0x989680 ;  /* 0x009896800000995d */ /* 0x001fea0003900000 */
[----:B------:R-:W0:Y:S02]  /*86a0*/  @!P1 SYNCS.PHASECHK.TRANS64 P1, [R8+URZ], R9 ;  /* 0x00000009080095a7 */ /* 0x000e24000802007f */
[----:B0-----:R-:W-:Y:S05]  /*86b0*/  @!P1 BRA `(.L_x_33) ;  /* 0xfffffffc00f09947 */ /* 0x001fea000383ffff */
[----:B------:R-:W-:Y:S05]  /*86c0*/  BRA `(.L_x_32) ;  /* 0xffffffa8001c7947 */ /* 0x000fea000383ffff */
.L_x_110:
[----:B------:R-:W-:Y:S01]  /*86d0*/  BSSY B0, `(.L_x_132) ;  /* 0x0000006000007945 */ /* 0x000fe20003800000 */
[----:B------:R-:W-:-:S07]  /*86e0*/  IMAD.MOV.U32 R15, RZ, RZ, -0x1 ;  /* 0xffffffffff0f7424 */ /* 0x000fce00078e00ff */
[----:B------:R-:W-:Y:S05]  /*86f0*/  WARPSYNC.COLLECTIVE R15, `(.L_x_133) ;  /* 0x000000000f0c7348 */ /* 0x000fea0003c00000 */
[----:B------:R-:W-:Y:S02]  /*8700*/  ELECT P6, UR62, PT ;  /* 0x00000000003e782f */ /* 0x000fe400038c0000 */
[----:B------:R-:W-:Y:S01]  /*8710*/  MOV R14, UR62 ;  /* 0x0000003e000e7c02 */ /* 0x000fe20008000f00 */
[----:B------:R-:W-:Y:S10]  /*8720*/  ENDCOLLECTIVE ;  /* 0x000000000000791b */ /* 0x000ff40003800000 */
.L_x_133:
[----:B------:R-:W-:Y:S05]  /*8730*/  BSYNC B0 ;  /* 0x0000000000007941 */ /* 0x000fea0003800000 */
.L_x_132:
[----:B------:R-:W-:Y:S05]  /*8740*/  BRA `(.L_x_134) ;  /* 0xffffffe400e47947 */ /* 0x000fea000383ffff */
.L_x_115:
[----:B0-----:R0:W1:Y:S02]  /*8750*/  SYNCS.PHASECHK.TRANS64.TRYWAIT P0, [R32+URZ+0x10], R31 ;  /* 0x0000101f200075a7 */ /* 0x001064000800017f */
[----:B-1----:R-:W-:Y:S05]  /*8760*/  @!P0 NANOSLEEP.SYNCS 0x989680 ;  /* 0x009896800000895d */ /* 0x002fea0003900000 */
[----:B------:R-:W1:Y:S02]  /*8770*/  @!P0 SYNCS.PHASECHK.TRANS64 P0, [R32+URZ+0x10], R31 ;  /* 0x0000101f200085a7 */ /* 0x000e64000800007f */
[----:B-1----:R-:W-:Y:S05]  /*8780*/  @!P0 BRA `(.L_x_115) ;  /* 0xfffffffc00f08947 */ /* 0x002fea000383ffff */
[----:B------:R-:W-:Y:S05]  /*8790*/  BRA `(.L_x_135) ;  /* 0xffffffe800f07947 */ /* 0x000fea000383ffff */
.L_x_124:
[----:B------:R-:W-:Y:S01]  /*87a0*/  BSSY B0, `(.L_x_136) ;  /* 0x0000006000007945 */ /* 0x000fe20003800000 */
[----:B------:R-:W-:-:S07]  /*87b0*/  IMAD.MOV.U32 R15, RZ, RZ, -0x1 ;  /* 0xffffffffff0f7424 */ /* 0x000fce00078e00ff */
[----:B0-----:R-:W-:Y:S05]  /*87c0*/  WARPSYNC.COLLECTIVE R15, `(.L_x_137) ;  /* 0x000000000f0c7348 */ /* 0x001fea0003c00000 */
[----:B------:R-:W-:Y:S02]  /*87d0*/  ELECT P6, UR62, PT ;  /* 0x00000000003e782f */ /* 0x000fe400038c0000 */
[----:B------:R-:W-:Y:S01]  /*87e0*/  MOV R14, UR62 ;  /* 0x0000003e000e7c02 */ /* 0x000fe20008000f00 */
[----:B0-----:R-:W-:Y:S10]  /*87f0*/  ENDCOLLECTIVE ;  /* 0x000000000000791b */ /* 0x001ff40003800000 */
.L_x_137:
[----:B------:R-:W-:Y:S05]  /*8800*/  BSYNC B0 ;  /* 0x0000000000007941 */ /* 0x000fea0003800000 */
.L_x_136:
[----:B------:R-:W-:Y:S05]  /*8810*/  BRA `(.L_x_138) ;  /* 0xfffffff800dc7947 */ /* 0x000fea000383ffff */
.L_x_128:
[----:B0-----:R0:W1:Y:S02]  /*8820*/  SYNCS.PHASECHK.TRANS64.TRYWAIT P0, [R6+URZ], R5 ;  /* 0x00000005060075a7 */ /* 0x001064000800017f */
[----:B-1----:R-:W-:Y:S05]  /*8830*/  @!P0 NANOSLEEP.SYNCS 0x989680 ;  /* 0x009896800000895d */ /* 0x002fea0003900000 */
[----:B------:R-:W1:Y:S02]  /*8840*/  @!P0 SYNCS.PHASECHK.TRANS64 P0, [R6+URZ], R5 ;  /* 0x00000005060085a7 */ /* 0x000e64000800007f */
[----:B-1----:R-:W-:Y:S05]  /*8850*/  @!P0 BRA `(.L_x_128) ;  /* 0xfffffffc00f08947 */ /* 0x002fea000383ffff */
[----:B------:R-:W-:Y:S05]  /*8860*/  BRA `(.L_x_139) ;  /* 0xfffffffc001c7947 */ /* 0x000fea000383ffff */
.L_x_140:
[----:B------:R-:W-:-:S00]  /*8870*/  BRA `(.L_x_140) ;  /* 0xfffffffc00fc7947 */ /* 0x000fc0000383ffff */
[----:B------:R-:W-:-:S00]  /*8880*/  NOP ;  /* 0x0000000000007918 */ /* 0x000fc00000000000 */
[----:B------:R-:W-:-:S00]  /*8890*/  NOP ;  /* 0x0000000000007918 */ /* 0x000fc00000000000 */
[----:B------:R-:W-:-:S00]  /*88a0*/  NOP ;  /* 0x0000000000007918 */ /* 0x000fc00000000000 */
[----:B------:R-:W-:-:S00]  /*88b0*/  NOP ;  /* 0x0000000000007918 */ /* 0x000fc00000000000 */
[----:B------:R-:W-:-:S00]  /*88c0*/  NOP ;  /* 0x0000000000007918 */ /* 0x000fc00000000000 */
[----:B------:R-:W-:-:S00]  /*88d0*/  NOP ;  /* 0x0000000000007918 */ /* 0x000fc00000000000 */
[----:B------:R-:W-:-:S00]  /*88e0*/  NOP ;  /* 0x0000000000007918 */ /* 0x000fc00000000000 */
[----:B------:R-:W-:-:S00]  /*88f0*/  NOP ;  /* 0x0000000000007918 */ /* 0x000fc00000000000 */
.L_x_141:


//--------------------- .nv.global.init           --------------------------
	.section	.nv.global.init,"aw",@progbits
.nv.global.init:
	.type		$str$24,@object
	.size		$str$24,($str$25 - $str$24)
$str$24:
        /*0000*/ 	.byte	0x28, 0x61, 0x64, 0x64, 0x72, 0x65, 0x73, 0x73, 0x20, 0x26, 0x20, 0x6d, 0x61, 0x73, 0x6b, 0x29
        /*0010*/ 	.byte	0x20, 0x3d, 0x3d, 0x20, 0x30, 0x00
	.type		$str$25,@object
	.size		$str$25,(__unnamed_1 - $str$25)
$str$25:
        /*0016*/ 	.byte	0x2f, 0x74, 0x6d, 0x70, 0x2f, 0x63, 0x75, 0x74, 0x6c, 0x61, 0x73, 0x73, 0x5f, 0x73, 0x77, 0x65
        /*0026*/ 	.byte	0x65, 0x70, 0x5f, 0x73, 0x72, 0x63, 0x2f, 0x69, 0x6e, 0x63, 0x6c, 0x75, 0x64, 0x65, 0x2f, 0x63
        /*0036*/ 	.byte	0x75, 0x74, 0x65, 0x2f, 0x70, 0x6f, 0x69, 0x6e, 0x74, 0x65, 0x72, 0x5f, 0x66, 0x6c, 0x61, 0x67
        /*0046*/ 	.byte	0x67, 0x65, 0x64, 0x2e, 0x68, 0x70, 0x70, 0x00
	.type		__unnamed_1,@object
	.size		__unnamed_1,(__unnamed_2 - __unnamed_1)
__unnamed_1:
        /*004e*/ 	.byte	0x61, 0x75, 0x74, 0x6f, 0x20, 0x63, 0x75, 0x74, 0x65, 0x3a, 0x3a, 0x61, 0x73, 0x5f, 0x70, 0x6f
        /* <DEDUP_REMOVED lines=28> */
	.type		__unnamed_2,@object
	.size		__unnamed_2,(.L_1 - __unnamed_2)
__unnamed_2:
        /* <DEDUP_REMOVED lines=29> */
.L_1:


//--------------------- .nv.shared._ZN7cutlass13device_kernelINS_4gemm6kernel13GemmUniversalIN4cute5tupleIJiiiiEEENS1_10collective13CollectiveMmaINS1_39MainloopSm90TmaGmmaRmemAWarpSpecializedILi2ENS5_IJNS4_1CILi1EEESB_SB_EEENS1_35KernelTmaWarpSpecializedCooperativeEEENS5_IJNSA_ILi128EEENSA_ILi64EEESF_EEENS_10tfloat32_tENS5_IJSB_llEEESI_NS5_IJlSB_lEEENS4_8TiledMMAINS4_8MMA_AtomIJNS4_4SM904GMMA29MMA_64x64x8_F32TF32TF32_RS_TNILNSO_7ScaleInE1ELSQ_1EEEEEENS4_6LayoutINS5_IJNSA_ILi2EEESB_SB_EEENS5_IJSB_NSA_ILi0EEESW_EEEEENS5_IJNS4_10UnderscoreESZ_SZ_EEEEENS4_13SM90_TMA_LOADENS4_14ComposedLayoutINS4_7SwizzleILi1ELi4ELi3EEENS4_18smem_ptr_flag_bitsILi32EEENST_INS5_IJNSA_ILi8EEES18_EEENS5_IJSB_S18_EEEEEEENS4_9Copy_AtomIJNS4_39AutoVectorizingCopyWithAssumedAlignmentILi128EEESI_EEENS4_8identityES12_NS13_INS14_ILi3ELi4ELi3EEES17_NST_INS5_IJS18_NSA_ILi32EEEEEENS5_IJS1J_SB_EEEEEEEvS1H_EENS_8epilogue10collective6detail29Sm90TmaWarpSpecializedAdapterINS1Q_15DefaultEpilogueISI_SK_SK_NS1P_6thread17LinearCombinationISI_Li1EffLNS1U_9ScaleType4KindE0ELNS_15FloatRoundStyleE2ESI_EENS1_15EpilogueDefaultEEEEEvvEEEEvNT_6ParamsE --------------------------
	.section	.nv.shared._ZN7cutlass13device_kernelINS_4gemm6kernel13GemmUniversalIN4cute5tupleIJiiiiEEENS1_10collective13CollectiveMmaINS1_39MainloopSm90TmaGmmaRmemAWarpSpecializedILi2ENS5_IJNS4_1CILi1EEESB_SB_EEENS1_35KernelTmaWarpSpecializedCooperativeEEENS5_IJNSA_ILi128EEENSA_ILi64EEESF_EEENS_10tfloat32_tENS5_IJSB_llEEESI_NS5_IJlSB_lEEENS4_8TiledMMAINS4_8MMA_AtomIJNS4_4SM904GMMA29MMA_64x64x8_F32TF32TF32_RS_TNILNSO_7ScaleInE1ELSQ_1EEEEEENS4_6LayoutINS5_IJNSA_ILi2EEESB_SB_EEENS5_IJSB_NSA_ILi0EEESW_EEEEENS5_IJNS4_10UnderscoreESZ_SZ_EEEEENS4_13SM90_TMA_LOADENS4_14ComposedLayoutINS4_7SwizzleILi1ELi4ELi3EEENS4_18smem_ptr_flag_bitsILi32EEENST_INS5_IJNSA_ILi8EEES18_EEENS5_IJSB_S18_EEEEEEENS4_9Copy_AtomIJNS4_39AutoVectorizingCopyWithAssumedAlignmentILi128EEESI_EEENS4_8identityES12_NS13_INS14_ILi3ELi4ELi3EEES17_NST_INS5_IJS18_NSA_ILi32EEEEEENS5_IJS1J_SB_EEEEEEEvS1H_EENS_8epilogue10collective6detail29Sm90TmaWarpSpecializedAdapterINS1Q_15DefaultEpilogueISI_SK_SK_NS1P_6thread17LinearCombinationISI_Li1EffLNS1U_9ScaleType4KindE0ELNS_15FloatRoundStyleE2ESI_EENS1_15EpilogueDefaultEEEEEvvEEEEvNT_6ParamsE,"aw",@nobits
	.sectionflags	@""
	.align	16
	.zero		1024


//--------------------- .nv.shared.reserved.0     --------------------------
	.section	.nv.shared.reserved.0,"aw",@nobits
	.weak		__nv_reservedSMEM_offset_0_alias
	.size		__nv_reservedSMEM_offset_0_alias, 0, 0
	.other		__nv_reservedSMEM_offset_0_alias,@"STO_CUDA_RESERVED_SHARED STV_DEFAULT"
__nv_reservedSMEM_offset_0_alias:
	.zero		0


//--------------------- .nv.global                --------------------------
	.section	.nv.global,"aw",@nobits
.nv.global:
	.type		_ZN40_INTERNAL_2f4a8dc4_4_k_cu_e437ba93_314794cute1_E,@object
	.size		_ZN40_INTERNAL_2f4a8dc4_4_k_cu_e437ba93_314794cute1_E,(_ZN40_INTERNAL_2f4a8dc4_4_k_cu_e437ba93_314794cuda3std3__45__cpo6cbeginE - _ZN40_INTERNAL_2f4a8dc4_4_k_cu_e437ba93_314794cute1_E)
_ZN40_INTERNAL_2f4a8dc4_4_k_cu_e437ba93_314794cute1_E:
	.zero		1
	.type		_ZN40_INTERNAL_2f4a8dc4_4_k_cu_e437ba93_314794cuda3std3__45__cpo6cbeginE,@object
	.size		_ZN40_INTERNAL_2f4a8dc4_4_k_cu_e437ba93_314794cuda3std3__45__cpo6cbeginE,(_ZN40_INTERNAL_2f4a8dc4_4_k_cu_e437ba93_314794cuda3std3__48in_placeE - _ZN40_INTERNAL_2f4a8dc4_4_k_cu_e437ba93_314794cuda3std3__45__cpo6cbeginE)
_ZN40_INTERNAL_2f4a8dc4_4_k_cu_e437ba93_314794cuda3std3__45__cpo6cbeginE:
	.zero		1
	.type		_ZN40_INTERNAL_2f4a8dc4_4_k_cu_e437ba93_314794cuda3std3__48in_placeE,@object
	.size		_ZN40_INTERNAL_2f4a8dc4_4_k_cu_e437ba93_314794cuda3std3__48in_placeE,(_ZN40_INTERNAL_2f4a8dc4_4_k_cu_e437ba93_314794cuda3std6ranges3__45__cpo9iter_moveE - _ZN40_INTERNAL_2f4a8dc4_4_k_cu_e437ba93_314794cuda3std3__48in_placeE)
_ZN40_INTERNAL_2f4a8dc4_4_k_cu_e437ba93_314794cuda3std3__48in_placeE:
	.zero		1
	.type		_ZN40_INTERNAL_2f4a8dc4_4_k_cu_e437ba93_314794cuda3std6ranges3__45__cpo9iter_moveE,@object
	.size		_ZN40_INTERNAL_2f4a8dc4_4_k_cu_e437ba93_314794cuda3std6ranges3__45__cpo9iter_moveE,(_ZN40_INTERNAL_2f4a8dc4_4_k_cu_e437ba93_314794cuda3std3__45__cpo5beginE - _ZN40_INTERNAL_2f4a8dc4_4_k_cu_e437ba93_314794cuda3std6ranges3__45__cpo9iter_moveE)
_ZN40_INTERNAL_2f4a8dc4_4_k_cu_e437ba93_314794cuda3std6ranges3__45__cpo9iter_moveE:
	.zero		1
	.type		_ZN40_INTERNAL_2f4a8dc4_4_k_cu_e437ba93_314794cuda3std3__45__cpo5beginE,@object
	.size		_ZN40_INTERNAL_2f4a8dc4_4_k_cu_e437ba93_314794cuda3std3__45__cpo5beginE,(_ZN40_INTERNAL_2f4a8dc4_4_k_cu_e437ba93_314794cuda3std3__442_GLOBAL__N__2f4a8dc4_4_k_cu_e437ba93_314796ignoreE - _ZN40_INTERNAL_2f4a8dc4_4_k_cu_e437ba93_314794cuda3std3__45__cpo5beginE)
_ZN40_INTERNAL_2f4a8dc4_4_k_cu_e437ba93_314794cuda3std3__45__cpo5beginE:
	.zero		1
	.type		_ZN40_INTERNAL_2f4a8dc4_4_k_cu_e437ba93_314794cuda3std3__442_GLOBAL__N__2f4a8dc4_4_k_cu_e437ba93_314796ignoreE,@object
	.size		_ZN40_INTERNAL_2f4a8dc4_4_k_cu_e437ba93_314794cuda3std3__442_GLOBAL__N__2f4a8dc4_4_k_cu_e437ba93_314796ignoreE,(_ZN40_INTERNAL_2f4a8dc4_4_k_cu_e437ba93_314794cute7productE - _ZN40_INTERNAL_2f4a8dc4_4_k_cu_e437ba93_314794cuda3std3__442_GLOBAL__N__2f4a8dc4_4_k_cu_e437ba93_314796ignoreE)
_ZN40_INTERNAL_2f4a8dc4_4_k_cu_e437ba93_314794cuda3std3__442_GLOBAL__N__2f4a8dc4_4_k_cu_e437ba93_314796ignoreE:
	.zero		1
	.type		_ZN40_INTERNAL_2f4a8dc4_4_k_cu_e437ba93_314794cute7productE,@object
	.size		_ZN40_INTERNAL_2f4a8dc4_4_k_cu_e437ba93_314794cute7productE,(_ZN40_INTERNAL_2f4a8dc4_4_k_cu_e437ba93_314794cuda3std3__45__cpo3endE - _ZN40_INTERNAL_2f4a8dc4_4_k_cu_e437ba93_314794cute7productE)
_ZN40_INTERNAL_2f4a8dc4_4_k_cu_e437ba93_314794cute7productE:
	.zero		1
	.type		_ZN40_INTERNAL_2f4a8dc4_4_k_cu_e437ba93_314794cuda3std3__45__cpo3endE,@object
	.size		_ZN40_INTERNAL_2f4a8dc4_4_k_cu_e437ba93_314794cuda3std3__45__cpo3endE,(_ZN40_INTERNAL_2f4a8dc4_4_k_cu_e437ba93_314794cuda3std3__419piecewise_constructE - _ZN40_INTERNAL_2f4a8dc4_4_k_cu_e437ba93_314794cuda3std3__45__cpo3endE)
_ZN40_INTERNAL_2f4a8dc4_4_k_cu_e437ba93_314794cuda3std3__45__cpo3endE:
	.zero		1
	.type		_ZN40_INTERNAL_2f4a8dc4_4_k_cu_e437ba93_314794cuda3std3__419piecewise_constructE,@object
	.size		_ZN40_INTERNAL_2f4a8dc4_4_k_cu_e437ba93_314794cuda3std3__419piecewise_constructE,(_ZN40_INTERNAL_2f4a8dc4_4_k_cu_e437ba93_314794cuda3std3__45__cpo4cendE - _ZN40_INTERNAL_2f4a8dc4_4_k_cu_e437ba93_314794cuda3std3__419piecewise_constructE)
_ZN40_INTERNAL_2f4a8dc4_4_k_cu_e437ba93_314794cuda3std3__419piecewise_constructE:
	.zero		1
	.type		_ZN40_INTERNAL_2f4a8dc4_4_k_cu_e437ba93_314794cuda3std3__45__cpo4cendE,@object
	.size		_ZN40_INTERNAL_2f4a8dc4_4_k_cu_e437ba93_314794cuda3std3__45__cpo4cendE,(_ZN40_INTERNAL_2f4a8dc4_4_k_cu_e437ba93_314794cuda3std6ranges3__45__cpo4swapE - _ZN40_INTERNAL_2f4a8dc4_4_k_cu_e437ba93_314794cuda3std3__45__cpo4cendE)
_ZN40_INTERNAL_2f4a8dc4_4_k_cu_e437ba93_314794cuda3std3__45__cpo4cendE:
	.zero		1
	.type		_ZN40_INTERNAL_2f4a8dc4_4_k_cu_e437ba93_314794cuda3std6ranges3__45__cpo4swapE,@object
	.size		_ZN40_INTERNAL_2f4a8dc4_4_k_cu_e437ba93_314794cuda3std6ranges3__45__cpo4swapE,(.L_9 - _ZN40_INTERNAL_2f4a8dc4_4_k_cu_e437ba93_314794cuda3std6ranges3__45__cpo4swapE)
_ZN40_INTERNAL_2f4a8dc4_4_k_cu_e437ba93_314794cuda3std6ranges3__45__cpo4swapE:
	.zero		1
.L_9:


//--------------------- .nv.constant0._ZN7cutlass13device_kernelINS_4gemm6kernel13GemmUniversalIN4cute5tupleIJiiiiEEENS1_10collective13CollectiveMmaINS1_39MainloopSm90TmaGmmaRmemAWarpSpecializedILi2ENS5_IJNS4_1CILi1EEESB_SB_EEENS1_35KernelTmaWarpSpecializedCooperativeEEENS5_IJNSA_ILi128EEENSA_ILi64EEESF_EEENS_10tfloat32_tENS5_IJSB_llEEESI_NS5_IJlSB_lEEENS4_8TiledMMAINS4_8MMA_AtomIJNS4_4SM904GMMA29MMA_64x64x8_F32TF32TF32_RS_TNILNSO_7ScaleInE1ELSQ_1EEEEEENS4_6LayoutINS5_IJNSA_ILi2EEESB_SB_EEENS5_IJSB_NSA_ILi0EEESW_EEEEENS5_IJNS4_10UnderscoreESZ_SZ_EEEEENS4_13SM90_TMA_LOADENS4_14ComposedLayoutINS4_7SwizzleILi1ELi4ELi3EEENS4_18smem_ptr_flag_bitsILi32EEENST_INS5_IJNSA_ILi8EEES18_EEENS5_IJSB_S18_EEEEEEENS4_9Copy_AtomIJNS4_39AutoVectorizingCopyWithAssumedAlignmentILi128EEESI_EEENS4_8identityES12_NS13_INS14_ILi3ELi4ELi3EEES17_NST_INS5_IJS18_NSA_ILi32EEEEEENS5_IJS1J_SB_EEEEEEEvS1H_EENS_8epilogue10collective6detail29Sm90TmaWarpSpecializedAdapterINS1Q_15DefaultEpilogueISI_SK_SK_NS1P_6thread17LinearCombinationISI_Li1EffLNS1U_9ScaleType4KindE0ELNS_15FloatRoundStyleE2ESI_EENS1_15EpilogueDefaultEEEEEvvEEEEvNT_6ParamsE --------------------------
	.section	.nv.constant0._ZN7cutlass13device_kernelINS_4gemm6kernel13GemmUniversalIN4cute5tupleIJiiiiEEENS1_10collective13CollectiveMmaINS1_39MainloopSm90TmaGmmaRmemAWarpSpecializedILi2ENS5_IJNS4_1CILi1EEESB_SB_EEENS1_35KernelTmaWarpSpecializedCooperativeEEENS5_IJNSA_ILi128EEENSA_ILi64EEESF_EEENS_10tfloat32_tENS5_IJSB_llEEESI_NS5_IJlSB_lEEENS4_8TiledMMAINS4_8MMA_AtomIJNS4_4SM904GMMA29MMA_64x64x8_F32TF32TF32_RS_TNILNSO_7ScaleInE1ELSQ_1EEEEEENS4_6LayoutINS5_IJNSA_ILi2EEESB_SB_EEENS5_IJSB_NSA_ILi0EEESW_EEEEENS5_IJNS4_10UnderscoreESZ_SZ_EEEEENS4_13SM90_TMA_LOADENS4_14ComposedLayoutINS4_7SwizzleILi1ELi4ELi3EEENS4_18smem_ptr_flag_bitsILi32EEENST_INS5_IJNSA_ILi8EEES18_EEENS5_IJSB_S18_EEEEEEENS4_9Copy_AtomIJNS4_39AutoVectorizingCopyWithAssumedAlignmentILi128EEESI_EEENS4_8identityES12_NS13_INS14_ILi3ELi4ELi3EEES17_NST_INS5_IJS18_NSA_ILi32EEEEEENS5_IJS1J_SB_EEEEEEEvS1H_EENS_8epilogue10collective6detail29Sm90TmaWarpSpecializedAdapterINS1Q_15DefaultEpilogueISI_SK_SK_NS1P_6thread17LinearCombinationISI_Li1EffLNS1U_9ScaleType4KindE0ELNS_15FloatRoundStyleE2ESI_EENS1_15EpilogueDefaultEEEEEvvEEEEvNT_6ParamsE,"a",@progbits
	.sectionflags	@""
	.align	4
.nv.constant0._ZN7cutlass13device_kernelINS_4gemm6kernel13GemmUniversalIN4cute5tupleIJiiiiEEENS1_10collective13CollectiveMmaINS1_39MainloopSm90TmaGmmaRmemAWarpSpecializedILi2ENS5_IJNS4_1CILi1EEESB_SB_EEENS1_35KernelTmaWarpSpecializedCooperativeEEENS5_IJNSA_ILi128EEENSA_ILi64EEESF_EEENS_10tfloat32_tENS5_IJSB_llEEESI_NS5_IJlSB_lEEENS4_8TiledMMAINS4_8MMA_AtomIJNS4_4SM904GMMA29MMA_64x64x8_F32TF32TF32_RS_TNILNSO_7ScaleInE1ELSQ_1EEEEEENS4_6LayoutINS5_IJNSA_ILi2EEESB_SB_EEENS5_IJSB_NSA_ILi0EEESW_EEEEENS5_IJNS4_10UnderscoreESZ_SZ_EEEEENS4_13SM90_TMA_LOADENS4_14ComposedLayoutINS4_7SwizzleILi1ELi4ELi3EEENS4_18smem_ptr_flag_bitsILi32EEENST_INS5_IJNSA_ILi8EEES18_EEENS5_IJSB_S18_EEEEEEENS4_9Copy_AtomIJNS4_39AutoVectorizingCopyWithAssumedAlignmentILi128EEESI_EEENS4_8identityES12_NS13_INS14_ILi3ELi4ELi3EEES17_NST_INS5_IJS18_NSA_ILi32EEEEEENS5_IJS1J_SB_EEEEEEEvS1H_EENS_8epilogue10collective6detail29Sm90TmaWarpSpecializedAdapterINS1Q_15DefaultEpilogueISI_SK_SK_NS1P_6thread17LinearCombinationISI_Li1EffLNS1U_9ScaleType4KindE0ELNS_15FloatRoundStyleE2ESI_EENS1_15EpilogueDefaultEEEEEvvEEEEvNT_6ParamsE:
	.zero		1664


//--------------------- SYMBOLS --------------------------

	.type		.nv.reservedSmem.offset0,@object
	.size		.nv.reservedSmem.offset0,0x4
	.type		__assertfail,@function
